//
// Generated by NVIDIA NVVM Compiler
//
// Compiler Build ID: CL-36424714
// Cuda compilation tools, release 13.0, V13.0.88
// Based on NVVM 20.0.0
//

.version 9.0
.target sm_100
.address_size 64

	// .globl	_Z14Code1x16MatVecPK4int4S1_PS_S1_iiS_i
// _ZZ14Code1x16MatVecPK4int4S1_PS_S1_iiS_iE4sh_b has been demoted

.visible .entry _Z14Code1x16MatVecPK4int4S1_PS_S1_iiS_i(
	.param .u64 .ptr .align 1 _Z14Code1x16MatVecPK4int4S1_PS_S1_iiS_i_param_0,
	.param .u64 .ptr .align 1 _Z14Code1x16MatVecPK4int4S1_PS_S1_iiS_i_param_1,
	.param .u64 .ptr .align 1 _Z14Code1x16MatVecPK4int4S1_PS_S1_iiS_i_param_2,
	.param .u64 .ptr .align 1 _Z14Code1x16MatVecPK4int4S1_PS_S1_iiS_i_param_3,
	.param .u32 _Z14Code1x16MatVecPK4int4S1_PS_S1_iiS_i_param_4,
	.param .u32 _Z14Code1x16MatVecPK4int4S1_PS_S1_iiS_i_param_5,
	.param .align 16 .b8 _Z14Code1x16MatVecPK4int4S1_PS_S1_iiS_i_param_6[16],
	.param .u32 _Z14Code1x16MatVecPK4int4S1_PS_S1_iiS_i_param_7
)
{
	.local .align 16 .b8 	__local_depot0[16];
	.reg .b64 	%SP;
	.reg .b64 	%SPL;
	.reg .pred 	%p<31>;
	.reg .b16 	%rs<26>;
	.reg .b32 	%r<309>;
	.reg .b32 	%f<52>;
	.reg .b64 	%rd<58>;
	// demoted variable
	.shared .align 16 .b8 _ZZ14Code1x16MatVecPK4int4S1_PS_S1_iiS_iE4sh_b[4608];
	mov.u64 	%SPL, __local_depot0;
	ld.param.u64 	%rd13, [_Z14Code1x16MatVecPK4int4S1_PS_S1_iiS_i_param_0];
	ld.param.u64 	%rd15, [_Z14Code1x16MatVecPK4int4S1_PS_S1_iiS_i_param_1];
	ld.param.u64 	%rd14, [_Z14Code1x16MatVecPK4int4S1_PS_S1_iiS_i_param_2];
	ld.param.u64 	%rd16, [_Z14Code1x16MatVecPK4int4S1_PS_S1_iiS_i_param_3];
	ld.param.u32 	%r54, [_Z14Code1x16MatVecPK4int4S1_PS_S1_iiS_i_param_4];
	ld.param.u32 	%r55, [_Z14Code1x16MatVecPK4int4S1_PS_S1_iiS_i_param_5];
	ld.param.v4.u32 	{%r57, %r58, %r59, %r60}, [_Z14Code1x16MatVecPK4int4S1_PS_S1_iiS_i_param_6];
	ld.param.u32 	%r56, [_Z14Code1x16MatVecPK4int4S1_PS_S1_iiS_i_param_7];
	cvta.to.global.u64 	%rd1, %rd15;
	cvta.to.global.u64 	%rd56, %rd16;
	add.u64 	%rd55, %SPL, 0;
	st.local.u32 	[%rd55+4], %r58;
	st.local.v2.u32 	[%rd55+8], {%r59, %r60};
	mov.u32 	%r1, %ntid.x;
	shr.u32 	%r61, %r1, 5;
	mov.u32 	%r62, %ctaid.x;
	mov.u32 	%r2, %tid.x;
	shr.u32 	%r63, %r2, 5;
	mad.lo.s32 	%r3, %r61, %r62, %r63;
	setp.ge.s32 	%p1, %r3, %r54;
	setp.lt.s32 	%p2, %r3, %r57;
	or.pred  	%p3, %p1, %p2;
	@%p3 bra 	$L__BB0_3;
	mul.wide.s32 	%rd18, %r56, 16;
$L__BB0_2:
	add.s64 	%rd56, %rd56, %rd18;
	add.s64 	%rd7, %rd55, 4;
	ld.local.u32 	%r64, [%rd55+4];
	setp.ge.s32 	%p4, %r3, %r64;
	mov.u64 	%rd55, %rd7;
	@%p4 bra 	$L__BB0_2;
$L__BB0_3:
	shr.s32 	%r65, %r55, 31;
	shr.u32 	%r66, %r65, 26;
	add.s32 	%r67, %r55, %r66;
	shr.s32 	%r4, %r67, 6;
	mul.lo.s32 	%r5, %r4, %r3;
	and.b32  	%r6, %r2, 31;
	shr.u32 	%r68, %r65, 29;
	add.s32 	%r69, %r55, %r68;
	shr.s32 	%r7, %r69, 3;
	add.s32 	%r70, %r7, 510;
	setp.lt.u32 	%p5, %r70, 511;
	mov.f32 	%f50, 0f00000000;
	@%p5 bra 	$L__BB0_29;
	add.s32 	%r72, %r7, 255;
	shr.s32 	%r73, %r72, 31;
	shr.u32 	%r74, %r73, 24;
	add.s32 	%r75, %r72, %r74;
	shr.s32 	%r296, %r75, 8;
	add.s32 	%r9, %r2, %r1;
	max.u32 	%r76, %r9, 256;
	setp.lt.u32 	%p6, %r9, 256;
	selp.u32 	%r77, 1, 0, %p6;
	add.s32 	%r78, %r9, %r77;
	sub.s32 	%r79, %r76, %r78;
	div.u32 	%r80, %r79, %r1;
	add.s32 	%r10, %r80, %r77;
	and.b32  	%r11, %r10, 3;
	shr.u32 	%r81, %r2, 3;
	add.s32 	%r82, %r81, %r2;
	shl.b32 	%r83, %r82, 4;
	mov.u32 	%r84, _ZZ14Code1x16MatVecPK4int4S1_PS_S1_iiS_iE4sh_b;
	add.s32 	%r12, %r84, %r83;
	shr.u32 	%r85, %r9, 3;
	add.s32 	%r86, %r85, %r9;
	shl.b32 	%r87, %r86, 4;
	add.s32 	%r13, %r84, %r87;
	add.s32 	%r14, %r9, %r1;
	cvta.to.global.u64 	%rd9, %rd13;
	add.s32 	%r15, %r5, %r4;
	add.s32 	%r308, %r5, %r6;
	mov.b32 	%r298, 0;
	mov.f32 	%f50, 0f00000000;
	mul.wide.u32 	%rd32, %r1, 64;
$L__BB0_5:
	setp.gt.u32 	%p7, %r2, 255;
	add.s32 	%r296, %r296, -1;
	bar.sync 	0;
	@%p7 bra 	$L__BB0_26;
	setp.eq.s32 	%p8, %r11, 3;
	mov.u32 	%r299, %r2;
	@%p8 bra 	$L__BB0_15;
	add.s32 	%r21, %r2, %r298;
	setp.ge.s32 	%p9, %r21, %r7;
	@%p9 bra 	$L__BB0_9;
	mul.wide.u32 	%rd19, %r21, 16;
	add.s64 	%rd20, %rd1, %rd19;
	ld.global.nc.v4.u32 	{%r88, %r89, %r90, %r91}, [%rd20];
	st.shared.v4.u32 	[%r12], {%r88, %r89, %r90, %r91};
$L__BB0_9:
	setp.eq.s32 	%p10, %r11, 0;
	mov.u32 	%r299, %r9;
	@%p10 bra 	$L__BB0_15;
	add.s32 	%r22, %r21, %r1;
	setp.ge.s32 	%p11, %r22, %r7;
	@%p11 bra 	$L__BB0_12;
	mul.wide.u32 	%rd21, %r22, 16;
	add.s64 	%rd22, %rd1, %rd21;
	ld.global.nc.v4.u32 	{%r92, %r93, %r94, %r95}, [%rd22];
	st.shared.v4.u32 	[%r13], {%r92, %r93, %r94, %r95};
$L__BB0_12:
	setp.eq.s32 	%p12, %r11, 1;
	mov.u32 	%r299, %r14;
	@%p12 bra 	$L__BB0_15;
	add.s32 	%r299, %r14, %r1;
	add.s32 	%r24, %r22, %r1;
	setp.ge.s32 	%p13, %r24, %r7;
	@%p13 bra 	$L__BB0_15;
	mul.wide.u32 	%rd23, %r24, 16;
	add.s64 	%rd24, %rd1, %rd23;
	ld.global.nc.v4.u32 	{%r96, %r97, %r98, %r99}, [%rd24];
	shr.u32 	%r100, %r14, 3;
	add.s32 	%r101, %r100, %r14;
	shl.b32 	%r102, %r101, 4;
	mov.u32 	%r103, _ZZ14Code1x16MatVecPK4int4S1_PS_S1_iiS_iE4sh_b;
	add.s32 	%r104, %r103, %r102;
	st.shared.v4.u32 	[%r104], {%r96, %r97, %r98, %r99};
$L__BB0_15:
	setp.lt.u32 	%p14, %r10, 3;
	@%p14 bra 	$L__BB0_26;
	shl.b32 	%r105, %r1, 1;
	add.s32 	%r306, %r105, %r299;
	mad.lo.s32 	%r305, %r1, 3, %r299;
	add.s32 	%r304, %r1, %r299;
	add.s32 	%r303, %r304, %r298;
	add.s32 	%r302, %r306, %r298;
	add.s32 	%r301, %r305, %r298;
	add.s32 	%r300, %r299, %r298;
	mul.wide.u32 	%rd25, %r300, 16;
	add.s64 	%rd57, %rd1, %rd25;
$L__BB0_17:
	setp.ge.s32 	%p15, %r300, %r7;
	@%p15 bra 	$L__BB0_19;
	shr.u32 	%r106, %r299, 3;
	and.b32  	%r107, %r299, 7;
	mad.lo.s32 	%r108, %r106, 9, %r107;
	shl.b32 	%r109, %r108, 4;
	mov.u32 	%r110, _ZZ14Code1x16MatVecPK4int4S1_PS_S1_iiS_iE4sh_b;
	add.s32 	%r111, %r110, %r109;
	ld.global.nc.v4.u32 	{%r112, %r113, %r114, %r115}, [%rd57];
	st.shared.v4.u32 	[%r111], {%r112, %r113, %r114, %r115};
$L__BB0_19:
	setp.ge.s32 	%p16, %r303, %r7;
	@%p16 bra 	$L__BB0_21;
	shr.u32 	%r116, %r304, 3;
	and.b32  	%r117, %r304, 7;
	mad.lo.s32 	%r118, %r116, 9, %r117;
	shl.b32 	%r119, %r118, 4;
	mov.u32 	%r120, _ZZ14Code1x16MatVecPK4int4S1_PS_S1_iiS_iE4sh_b;
	add.s32 	%r121, %r120, %r119;
	mul.wide.u32 	%rd26, %r303, 16;
	add.s64 	%rd27, %rd1, %rd26;
	ld.global.nc.v4.u32 	{%r122, %r123, %r124, %r125}, [%rd27];
	st.shared.v4.u32 	[%r121], {%r122, %r123, %r124, %r125};
$L__BB0_21:
	add.s32 	%r41, %r299, %r1;
	setp.ge.s32 	%p17, %r302, %r7;
	@%p17 bra 	$L__BB0_23;
	shr.u32 	%r126, %r306, 3;
	and.b32  	%r127, %r306, 7;
	mad.lo.s32 	%r128, %r126, 9, %r127;
	shl.b32 	%r129, %r128, 4;
	mov.u32 	%r130, _ZZ14Code1x16MatVecPK4int4S1_PS_S1_iiS_iE4sh_b;
	add.s32 	%r131, %r130, %r129;
	mul.wide.u32 	%rd28, %r302, 16;
	add.s64 	%rd29, %rd1, %rd28;
	ld.global.nc.v4.u32 	{%r132, %r133, %r134, %r135}, [%rd29];
	st.shared.v4.u32 	[%r131], {%r132, %r133, %r134, %r135};
$L__BB0_23:
	add.s32 	%r42, %r41, %r1;
	setp.ge.s32 	%p18, %r301, %r7;
	@%p18 bra 	$L__BB0_25;
	shr.u32 	%r136, %r305, 3;
	and.b32  	%r137, %r305, 7;
	mad.lo.s32 	%r138, %r136, 9, %r137;
	shl.b32 	%r139, %r138, 4;
	mov.u32 	%r140, _ZZ14Code1x16MatVecPK4int4S1_PS_S1_iiS_iE4sh_b;
	add.s32 	%r141, %r140, %r139;
	mul.wide.u32 	%rd30, %r301, 16;
	add.s64 	%rd31, %rd1, %rd30;
	ld.global.nc.v4.u32 	{%r142, %r143, %r144, %r145}, [%rd31];
	st.shared.v4.u32 	[%r141], {%r142, %r143, %r144, %r145};
$L__BB0_25:
	add.s32 	%r146, %r42, %r1;
	add.s32 	%r299, %r146, %r1;
	shl.b32 	%r147, %r1, 2;
	add.s32 	%r306, %r306, %r147;
	add.s32 	%r305, %r305, %r147;
	add.s32 	%r304, %r304, %r147;
	add.s32 	%r303, %r303, %r147;
	add.s32 	%r302, %r302, %r147;
	add.s32 	%r301, %r301, %r147;
	add.s64 	%rd57, %rd57, %rd32;
	add.s32 	%r300, %r300, %r147;
	setp.lt.u32 	%p19, %r299, 256;
	@%p19 bra 	$L__BB0_17;
$L__BB0_26:
	setp.ge.s32 	%p20, %r3, %r54;
	bar.sync 	0;
	setp.ge.s32 	%p21, %r308, %r15;
	or.pred  	%p22, %p20, %p21;
	@%p22 bra 	$L__BB0_28;
	mul.wide.s32 	%rd33, %r308, 16;
	add.s64 	%rd34, %rd9, %rd33;
	ld.global.nc.u16 	%rs17, [%rd34];
	cvt.u32.u16 	%r276, %rs17;
	mul.wide.u32 	%rd35, %r276, 16;
	add.s64 	%rd36, %rd56, %rd35;
	ld.global.nc.v4.u32 	{%r149, %r153, %r157, %r161}, [%rd36];
	mov.u32 	%r277, _ZZ14Code1x16MatVecPK4int4S1_PS_S1_iiS_iE4sh_b;
	mad.lo.s32 	%r278, %r6, 144, %r277;
	ld.shared.v4.u32 	{%r150, %r154, %r158, %r162}, [%r278];
	mov.b32 	%r263, 0;
	// begin inline asm
	{fma.rn.f16x2 %r148,%r149,%r150,%r263;
}
	// end inline asm
	// begin inline asm
	{fma.rn.f16x2 %r152,%r153,%r154,%r148;
}
	// end inline asm
	// begin inline asm
	{fma.rn.f16x2 %r156,%r157,%r158,%r152;
}
	// end inline asm
	// begin inline asm
	{fma.rn.f16x2 %r160,%r161,%r162,%r156;
}
	// end inline asm
	mov.b32 	{%rs1, %rs2}, %r160;
	// begin inline asm
	{  cvt.f32.f16 %f8, %rs1;}

	// end inline asm
	// begin inline asm
	{  cvt.f32.f16 %f9, %rs2;}

	// end inline asm
	add.f32 	%f24, %f8, %f9;
	add.f32 	%f25, %f50, %f24;
	ld.global.nc.u16 	%rs18, [%rd34+2];
	cvt.u32.u16 	%r279, %rs18;
	mul.wide.u32 	%rd37, %r279, 16;
	add.s64 	%rd38, %rd56, %rd37;
	ld.global.nc.v4.u32 	{%r165, %r169, %r173, %r177}, [%rd38];
	ld.shared.v4.u32 	{%r166, %r170, %r174, %r178}, [%r278+16];
	// begin inline asm
	{fma.rn.f16x2 %r164,%r165,%r166,%r263;
}
	// end inline asm
	// begin inline asm
	{fma.rn.f16x2 %r168,%r169,%r170,%r164;
}
	// end inline asm
	// begin inline asm
	{fma.rn.f16x2 %r172,%r173,%r174,%r168;
}
	// end inline asm
	// begin inline asm
	{fma.rn.f16x2 %r176,%r177,%r178,%r172;
}
	// end inline asm
	mov.b32 	{%rs3, %rs4}, %r176;
	// begin inline asm
	{  cvt.f32.f16 %f10, %rs3;}

	// end inline asm
	// begin inline asm
	{  cvt.f32.f16 %f11, %rs4;}

	// end inline asm
	add.f32 	%f26, %f10, %f11;
	add.f32 	%f27, %f25, %f26;
	ld.global.nc.u16 	%rs19, [%rd34+4];
	cvt.u32.u16 	%r280, %rs19;
	mul.wide.u32 	%rd39, %r280, 16;
	add.s64 	%rd40, %rd56, %rd39;
	ld.global.nc.v4.u32 	{%r181, %r185, %r189, %r193}, [%rd40];
	ld.shared.v4.u32 	{%r182, %r186, %r190, %r194}, [%r278+32];
	// begin inline asm
	{fma.rn.f16x2 %r180,%r181,%r182,%r263;
}
	// end inline asm
	// begin inline asm
	{fma.rn.f16x2 %r184,%r185,%r186,%r180;
}
	// end inline asm
	// begin inline asm
	{fma.rn.f16x2 %r188,%r189,%r190,%r184;
}
	// end inline asm
	// begin inline asm
	{fma.rn.f16x2 %r192,%r193,%r194,%r188;
}
	// end inline asm
	mov.b32 	{%rs5, %rs6}, %r192;
	// begin inline asm
	{  cvt.f32.f16 %f12, %rs5;}

	// end inline asm
	// begin inline asm
	{  cvt.f32.f16 %f13, %rs6;}

	// end inline asm
	add.f32 	%f28, %f12, %f13;
	add.f32 	%f29, %f27, %f28;
	ld.global.nc.u16 	%rs20, [%rd34+6];
	cvt.u32.u16 	%r281, %rs20;
	mul.wide.u32 	%rd41, %r281, 16;
	add.s64 	%rd42, %rd56, %rd41;
	ld.global.nc.v4.u32 	{%r197, %r201, %r205, %r209}, [%rd42];
	ld.shared.v4.u32 	{%r198, %r202, %r206, %r210}, [%r278+48];
	// begin inline asm
	{fma.rn.f16x2 %r196,%r197,%r198,%r263;
}
	// end inline asm
	// begin inline asm
	{fma.rn.f16x2 %r200,%r201,%r202,%r196;
}
	// end inline asm
	// begin inline asm
	{fma.rn.f16x2 %r204,%r205,%r206,%r200;
}
	// end inline asm
	// begin inline asm
	{fma.rn.f16x2 %r208,%r209,%r210,%r204;
}
	// end inline asm
	mov.b32 	{%rs7, %rs8}, %r208;
	// begin inline asm
	{  cvt.f32.f16 %f14, %rs7;}

	// end inline asm
	// begin inline asm
	{  cvt.f32.f16 %f15, %rs8;}

	// end inline asm
	add.f32 	%f30, %f14, %f15;
	add.f32 	%f31, %f29, %f30;
	ld.global.nc.u16 	%rs21, [%rd34+8];
	cvt.u32.u16 	%r282, %rs21;
	mul.wide.u32 	%rd43, %r282, 16;
	add.s64 	%rd44, %rd56, %rd43;
	ld.global.nc.v4.u32 	{%r213, %r217, %r221, %r225}, [%rd44];
	ld.shared.v4.u32 	{%r214, %r218, %r222, %r226}, [%r278+64];
	// begin inline asm
	{fma.rn.f16x2 %r212,%r213,%r214,%r263;
}
	// end inline asm
	// begin inline asm
	{fma.rn.f16x2 %r216,%r217,%r218,%r212;
}
	// end inline asm
	// begin inline asm
	{fma.rn.f16x2 %r220,%r221,%r222,%r216;
}
	// end inline asm
	// begin inline asm
	{fma.rn.f16x2 %r224,%r225,%r226,%r220;
}
	// end inline asm
	mov.b32 	{%rs9, %rs10}, %r224;
	// begin inline asm
	{  cvt.f32.f16 %f16, %rs9;}

	// end inline asm
	// begin inline asm
	{  cvt.f32.f16 %f17, %rs10;}

	// end inline asm
	add.f32 	%f32, %f16, %f17;
	add.f32 	%f33, %f31, %f32;
	ld.global.nc.u16 	%rs22, [%rd34+10];
	cvt.u32.u16 	%r283, %rs22;
	mul.wide.u32 	%rd45, %r283, 16;
	add.s64 	%rd46, %rd56, %rd45;
	ld.global.nc.v4.u32 	{%r229, %r233, %r237, %r241}, [%rd46];
	ld.shared.v4.u32 	{%r230, %r234, %r238, %r242}, [%r278+80];
	// begin inline asm
	{fma.rn.f16x2 %r228,%r229,%r230,%r263;
}
	// end inline asm
	// begin inline asm
	{fma.rn.f16x2 %r232,%r233,%r234,%r228;
}
	// end inline asm
	// begin inline asm
	{fma.rn.f16x2 %r236,%r237,%r238,%r232;
}
	// end inline asm
	// begin inline asm
	{fma.rn.f16x2 %r240,%r241,%r242,%r236;
}
	// end inline asm
	mov.b32 	{%rs11, %rs12}, %r240;
	// begin inline asm
	{  cvt.f32.f16 %f18, %rs11;}

	// end inline asm
	// begin inline asm
	{  cvt.f32.f16 %f19, %rs12;}

	// end inline asm
	add.f32 	%f34, %f18, %f19;
	add.f32 	%f35, %f33, %f34;
	ld.global.nc.u16 	%rs23, [%rd34+12];
	cvt.u32.u16 	%r284, %rs23;
	mul.wide.u32 	%rd47, %r284, 16;
	add.s64 	%rd48, %rd56, %rd47;
	ld.global.nc.v4.u32 	{%r245, %r249, %r253, %r257}, [%rd48];
	ld.shared.v4.u32 	{%r246, %r250, %r254, %r258}, [%r278+96];
	// begin inline asm
	{fma.rn.f16x2 %r244,%r245,%r246,%r263;
}
	// end inline asm
	// begin inline asm
	{fma.rn.f16x2 %r248,%r249,%r250,%r244;
}
	// end inline asm
	// begin inline asm
	{fma.rn.f16x2 %r252,%r253,%r254,%r248;
}
	// end inline asm
	// begin inline asm
	{fma.rn.f16x2 %r256,%r257,%r258,%r252;
}
	// end inline asm
	mov.b32 	{%rs13, %rs14}, %r256;
	// begin inline asm
	{  cvt.f32.f16 %f20, %rs13;}

	// end inline asm
	// begin inline asm
	{  cvt.f32.f16 %f21, %rs14;}

	// end inline asm
	add.f32 	%f36, %f20, %f21;
	add.f32 	%f37, %f35, %f36;
	ld.global.nc.u16 	%rs24, [%rd34+14];
	cvt.u32.u16 	%r285, %rs24;
	mul.wide.u32 	%rd49, %r285, 16;
	add.s64 	%rd50, %rd56, %rd49;
	ld.global.nc.v4.u32 	{%r261, %r265, %r269, %r273}, [%rd50];
	ld.shared.v4.u32 	{%r262, %r266, %r270, %r274}, [%r278+112];
	// begin inline asm
	{fma.rn.f16x2 %r260,%r261,%r262,%r263;
}
	// end inline asm
	// begin inline asm
	{fma.rn.f16x2 %r264,%r265,%r266,%r260;
}
	// end inline asm
	// begin inline asm
	{fma.rn.f16x2 %r268,%r269,%r270,%r264;
}
	// end inline asm
	// begin inline asm
	{fma.rn.f16x2 %r272,%r273,%r274,%r268;
}
	// end inline asm
	mov.b32 	{%rs15, %rs16}, %r272;
	// begin inline asm
	{  cvt.f32.f16 %f22, %rs15;}

	// end inline asm
	// begin inline asm
	{  cvt.f32.f16 %f23, %rs16;}

	// end inline asm
	add.f32 	%f38, %f22, %f23;
	add.f32 	%f50, %f37, %f38;
	add.s32 	%r308, %r308, 32;
$L__BB0_28:
	setp.ne.s32 	%p23, %r296, 0;
	add.s32 	%r298, %r298, 256;
	@%p23 bra 	$L__BB0_5;
$L__BB0_29:
	setp.ge.s32 	%p24, %r3, %r54;
	@%p24 bra 	$L__BB0_32;
	mov.b32 	%r286, %f50;
	shfl.sync.down.b32	%r287|%p25, %r286, 16, 31, -1;
	mov.b32 	%f39, %r287;
	add.f32 	%f40, %f50, %f39;
	mov.b32 	%r288, %f40;
	shfl.sync.down.b32	%r289|%p26, %r288, 8, 31, -1;
	mov.b32 	%f41, %r289;
	add.f32 	%f42, %f40, %f41;
	mov.b32 	%r290, %f42;
	shfl.sync.down.b32	%r291|%p27, %r290, 4, 31, -1;
	mov.b32 	%f43, %r291;
	add.f32 	%f44, %f42, %f43;
	mov.b32 	%r292, %f44;
	shfl.sync.down.b32	%r293|%p28, %r292, 2, 31, -1;
	mov.b32 	%f45, %r293;
	add.f32 	%f46, %f44, %f45;
	mov.b32 	%r294, %f46;
	shfl.sync.down.b32	%r295|%p29, %r294, 1, 31, -1;
	mov.b32 	%f47, %r295;
	add.f32 	%f5, %f46, %f47;
	setp.ne.s32 	%p30, %r6, 0;
	@%p30 bra 	$L__BB0_32;
	// begin inline asm
	{  cvt.rn.f16.f32 %rs25, %f5;}

	// end inline asm
	cvta.to.global.u64 	%rd51, %rd14;
	mul.wide.s32 	%rd52, %r3, 2;
	add.s64 	%rd53, %rd51, %rd52;
	st.global.u16 	[%rd53], %rs25;
$L__BB0_32:
	ret;

}


// ===== COMPILED SASS (sm_100) =====

	.target	sm_100

	.elftype	@"ET_EXEC"


//--------------------- .note.nv.tkinfo           --------------------------
	.section	.note.nv.tkinfo,"",@"SHT_NOTE"
	.sectionflags	@"SHF_NOTE_NV_TKINFO"
	.tkinfo
        /*0018*/ 	.word	0x00000002
        /*0030*/ 	.string	""
        /*0030*/ 	.string	"ptxas"
        /*0030*/ 	.string	"Cuda compilation tools, release 13.0, V13.0.88"
        /*0030*/ 	.string	"Build cuda_13.0.r13.0/compiler.36424714_0"
        /*0030*/ 	.string	"-arch sm_100 -m 64 "



//--------------------- .note.nv.cuinfo           --------------------------
	.section	.note.nv.cuinfo,"",@"SHT_NOTE"
	.sectionflags	@"SHF_NOTE_NV_CUINFO"
        /*0018*/ 	.short	0x0002
        /*001a*/ 	.short	0x0064
        /*001c*/ 	.short	0x0082
	.zero		2


//--------------------- .nv.info                  --------------------------
	.section	.nv.info,"",@"SHT_CUDA_INFO"
	.align	4


	//----- nvinfo : EIATTR_REGCOUNT
	.align		4
        /*0000*/ 	.byte	0x04, 0x2f
        /*0002*/ 	.short	(.L_1 - .L_0)
	.align		4
.L_0:
        /*0004*/ 	.word	index@(_Z14Code1x16MatVecPK4int4S1_PS_S1_iiS_i)
        /*0008*/ 	.word	0x00000028


	//----- nvinfo : EIATTR_FRAME_SIZE
	.align		4
.L_1:
        /*000c*/ 	.byte	0x04, 0x11
        /*000e*/ 	.short	(.L_3 - .L_2)
	.align		4
.L_2:
        /*0010*/ 	.word	index@(_Z14Code1x16MatVecPK4int4S1_PS_S1_iiS_i)
        /*0014*/ 	.word	0x00000000


	//----- nvinfo : EIATTR_MIN_STACK_SIZE
	.align		4
.L_3:
        /*0018*/ 	.byte	0x04, 0x12
        /*001a*/ 	.short	(.L_5 - .L_4)
	.align		4
.L_4:
        /*001c*/ 	.word	index@(_Z14Code1x16MatVecPK4int4S1_PS_S1_iiS_i)
        /*0020*/ 	.word	0x00000000
.L_5:


//--------------------- .nv.compat                --------------------------
	.section	.nv.compat,"",@"SHT_CUDA_COMPAT_INFO"
	.align	4
        /*0000*/ 	.byte	0x02, 0x09, 0x00, 0x00, 0x02, 0x02, 0x01, 0x00, 0x02, 0x05, 0x05, 0x00, 0x03, 0x07, 0x01, 0x01
        /*0010*/ 	.byte	0x02, 0x03, 0x00, 0x00, 0x02, 0x06, 0x01, 0x00, 0x04, 0x0b, 0x08, 0x00, 0x09, 0x00, 0x00, 0x00
        /*0020*/ 	.byte	0x00, 0x00, 0x00, 0x00


//--------------------- .nv.info._Z14Code1x16MatVecPK4int4S1_PS_S1_iiS_i --------------------------
	.section	.nv.info._Z14Code1x16MatVecPK4int4S1_PS_S1_iiS_i,"",@"SHT_CUDA_INFO"
	.sectionflags	@""
	.align	4


	//----- nvinfo : EIATTR_CUDA_API_VERSION
	.align		4
        /*0000*/ 	.byte	0x04, 0x37
        /*0002*/ 	.short	(.L_7 - .L_6)
.L_6:
        /*0004*/ 	.word	0x00000082


	//----- nvinfo : EIATTR_KPARAM_INFO
	.align		4
.L_7:
        /*0008*/ 	.byte	0x04, 0x17
        /*000a*/ 	.short	(.L_9 - .L_8)
.L_8:
        /*000c*/ 	.word	0x00000000
        /*0010*/ 	.short	0x0007
        /*0012*/ 	.short	0x0040
        /*0014*/ 	.byte	0x00, 0xf0, 0x11, 0x00


	//----- nvinfo : EIATTR_KPARAM_INFO
	.align		4
.L_9:
        /*0018*/ 	.byte	0x04, 0x17
        /*001a*/ 	.short	(.L_11 - .L_10)
.L_10:
        /*001c*/ 	.word	0x00000000
        /*0020*/ 	.short	0x0006
        /*0022*/ 	.short	0x0030
        /*0024*/ 	.byte	0x00, 0xf0, 0x41, 0x00


	//----- nvinfo : EIATTR_KPARAM_INFO
	.align		4
.L_11:
        /*0028*/ 	.byte	0x04, 0x17
        /*002a*/ 	.short	(.L_13 - .L_12)
.L_12:
        /*002c*/ 	.word	0x00000000
        /*0030*/ 	.short	0x0005
        /*0032*/ 	.short	0x0024
        /*0034*/ 	.byte	0x00, 0xf0, 0x11, 0x00


	//----- nvinfo : EIATTR_KPARAM_INFO
	.align		4
.L_13:
        /*0038*/ 	.byte	0x04, 0x17
        /*003a*/ 	.short	(.L_15 - .L_14)
.L_14:
        /*003c*/ 	.word	0x00000000
        /*0040*/ 	.short	0x0004
        /*0042*/ 	.short	0x0020
        /*0044*/ 	.byte	0x00, 0xf0, 0x11, 0x00


	//----- nvinfo : EIATTR_KPARAM_INFO
	.align		4
.L_15:
        /*0048*/ 	.byte	0x04, 0x17
        /*004a*/ 	.short	(.L_17 - .L_16)
.L_16:
        /*004c*/ 	.word	0x00000000
        /*0050*/ 	.short	0x0003
        /*0052*/ 	.short	0x0018
        /*0054*/ 	.byte	0x00, 0xf5, 0x21, 0x00


	//----- nvinfo : EIATTR_KPARAM_INFO
	.align		4
.L_17:
        /*0058*/ 	.byte	0x04, 0x17
        /*005a*/ 	.short	(.L_19 - .L_18)
.L_18:
        /*005c*/ 	.word	0x00000000
        /*0060*/ 	.short	0x0002
        /*0062*/ 	.short	0x0010
        /*0064*/ 	.byte	0x00, 0xf5, 0x21, 0x00


	//----- nvinfo : EIATTR_KPARAM_INFO
	.align		4
.L_19:
        /*0068*/ 	.byte	0x04, 0x17
        /*006a*/ 	.short	(.L_21 - .L_20)
.L_20:
        /*006c*/ 	.word	0x00000000
        /*0070*/ 	.short	0x0001
        /*0072*/ 	.short	0x0008
        /*0074*/ 	.byte	0x00, 0xf5, 0x21, 0x00


	//----- nvinfo : EIATTR_KPARAM_INFO
	.align		4
.L_21:
        /*0078*/ 	.byte	0x04, 0x17
        /*007a*/ 	.short	(.L_23 - .L_22)
.L_22:
        /*007c*/ 	.word	0x00000000
        /*0080*/ 	.short	0x0000
        /*0082*/ 	.short	0x0000
        /*0084*/ 	.byte	0x00, 0xf5, 0x21, 0x00


	//----- nvinfo : EIATTR_SPARSE_MMA_MASK
	.align		4
.L_23:
        /*0088*/ 	.byte	0x03, 0x50
        /*008a*/ 	.short	0x0000


	//----- nvinfo : EIATTR_MAXREG_COUNT
	.align		4
        /*008c*/ 	.byte	0x03, 0x1b
        /*008e*/ 	.short	0x00ff


	//----- nvinfo : EIATTR_NUM_BARRIERS
	.align		4
        /*0090*/ 	.byte	0x02, 0x4c
        /*0092*/ 	.byte	0x01
	.zero		1


	//----- nvinfo : EIATTR_MERCURY_ISA_VERSION
	.align		4
        /*0094*/ 	.byte	0x03, 0x5f
        /*0096*/ 	.short	0x0101


	//----- nvinfo : EIATTR_COOP_GROUP_MASK_REGIDS
	.align		4
        /*0098*/ 	.byte	0x04, 0x29
        /*009a*/ 	.short	(.L_25 - .L_24)


	//   ....[0]....
.L_24:
        /*009c*/ 	.word	0xffffffff


	//   ....[1]....
        /*00a0*/ 	.word	0xffffffff


	//   ....[2]....
        /*00a4*/ 	.word	0xffffffff


	//   ....[3]....
        /*00a8*/ 	.word	0xffffffff


	//   ....[4]....
        /*00ac*/ 	.word	0xffffffff


	//----- nvinfo : EIATTR_COOP_GROUP_INSTR_OFFSETS
	.align		4
.L_25:
        /*00b0*/ 	.byte	0x04, 0x28
        /*00b2*/ 	.short	(.L_27 - .L_26)


	//   ....[0]....
.L_26:
        /*00b4*/ 	.word	0x00001420


	//   ....[1]....
        /*00b8*/ 	.word	0x00001450


	//   ....[2]....
        /*00bc*/ 	.word	0x00001490


	//   ....[3]....
        /*00c0*/ 	.word	0x000014b0


	//   ....[4]....
        /*00c4*/ 	.word	0x000014d0


	//----- nvinfo : EIATTR_VRC_CTA_INIT_COUNT
	.align		4
.L_27:
        /*00c8*/ 	.byte	0x02, 0x4a
	.zero		1
	.zero		1


	//----- nvinfo : EIATTR_EXIT_INSTR_OFFSETS
	.align		4
        /*00cc*/ 	.byte	0x04, 0x1c
        /*00ce*/ 	.short	(.L_29 - .L_28)


	//   ....[0]....
.L_28:
        /*00d0*/ 	.word	0x00001410


	//   ....[1]....
        /*00d4*/ 	.word	0x000014e0


	//   ....[2]....
        /*00d8*/ 	.word	0x00001540


	//----- nvinfo : EIATTR_CRS_STACK_SIZE
	.align		4
.L_29:
        /*00dc*/ 	.byte	0x04, 0x1e
        /*00de*/ 	.short	(.L_31 - .L_30)
.L_30:
        /*00e0*/ 	.word	0x00000000


	//----- nvinfo : EIATTR_CBANK_PARAM_SIZE
	.align		4
.L_31:
        /*00e4*/ 	.byte	0x03, 0x19
        /*00e6*/ 	.short	0x0044


	//----- nvinfo : EIATTR_PARAM_CBANK
	.align		4
        /*00e8*/ 	.byte	0x04, 0x0a
        /*00ea*/ 	.short	(.L_33 - .L_32)
	.align		4
.L_32:
        /*00ec*/ 	.word	index@(.nv.constant0._Z14Code1x16MatVecPK4int4S1_PS_S1_iiS_i)
        /*00f0*/ 	.short	0x0380
        /*00f2*/ 	.short	0x0044


	//----- nvinfo : EIATTR_SW_WAR
	.align		4
.L_33:
        /*00f4*/ 	.byte	0x04, 0x36
        /*00f6*/ 	.short	(.L_35 - .L_34)
.L_34:
        /*00f8*/ 	.word	0x00000008
.L_35:


//--------------------- .nv.callgraph             --------------------------
	.section	.nv.callgraph,"",@"SHT_CUDA_CALLGRAPH"
	.align	4
	.sectionentsize	8
	.align		4
        /*0000*/ 	.word	0x00000000
	.align		4
        /*0004*/ 	.word	0xffffffff
	.align		4
        /*0008*/ 	.word	0x00000000
	.align		4
        /*000c*/ 	.word	0xfffffffe
	.align		4
        /*0010*/ 	.word	0x00000000
	.align		4
        /*0014*/ 	.word	0xfffffffd
	.align		4
        /*0018*/ 	.word	0x00000000
	.align		4
        /*001c*/ 	.word	0xfffffffc


//--------------------- .text._Z14Code1x16MatVecPK4int4S1_PS_S1_iiS_i --------------------------
	.section	.text._Z14Code1x16MatVecPK4int4S1_PS_S1_iiS_i,"ax",@progbits
	.align	128
        .global         _Z14Code1x16MatVecPK4int4S1_PS_S1_iiS_i
        .type           _Z14Code1x16MatVecPK4int4S1_PS_S1_iiS_i,@function
        .size           _Z14Code1x16MatVecPK4int4S1_PS_S1_iiS_i,(.L_x_17 - _Z14Code1x16MatVecPK4int4S1_PS_S1_iiS_i)
        .other          _Z14Code1x16MatVecPK4int4S1_PS_S1_iiS_i,@"STO_CUDA_ENTRY STV_DEFAULT"
_Z14Code1x16MatVecPK4int4S1_PS_S1_iiS_i:
.text._Z14Code1x16MatVecPK4int4S1_PS_S1_iiS_i:
[----:B------:R-:W-:Y:S01]  /*0000*/  LDC R1, c[0x0][0x37c] ;  /* 0x0000df00ff017b82 */ /* 0x000fe20000000800 */
[----:B------:R-:W0:Y:S07]  /*0010*/  S2R R0, SR_TID.X ;  /* 0x0000000000007919 */ /* 0x000e2e0000002100 */
[----:B------:R-:W1:Y:S01]  /*0020*/  LDC R25, c[0x0][0x360] ;  /* 0x0000d800ff197b82 */ /* 0x000e620000000800 */
[----:B------:R-:W2:Y:S01]  /*0030*/  LDCU UR5, c[0x0][0x3b0] ;  /* 0x00007600ff0577ac */ /* 0x000ea20008000800 */
[----:B------:R-:W-:Y:S01]  /*0040*/  BSSY.RECONVERGENT B0, `(.L_x_0) ;  /* 0x000001a000007945 */ /* 0x000fe20003800200 */
[----:B------:R-:W3:Y:S05]  /*0050*/  LDCU UR8, c[0x0][0x3a0] ;  /* 0x00007400ff0877ac */ /* 0x000eea0008000800 */
[----:B------:R-:W4:Y:S01]  /*0060*/  S2UR UR4, SR_CTAID.X ;  /* 0x00000000000479c3 */ /* 0x000f220000002500 */
[----:B------:R-:W5:Y:S01]  /*0070*/  LDCU.64 UR6, c[0x0][0x398] ;  /* 0x00007300ff0677ac */ /* 0x000f620008000a00 */
[----:B-1----:R-:W-:-:S02]  /*0080*/  SHF.R.U32.HI R29, RZ, 0x5, R25 ;  /* 0x00000005ff1d7819 */ /* 0x002fc40000011619 */
[----:B-----5:R-:W-:Y:S02]  /*0090*/  MOV R32, UR6 ;  /* 0x0000000600207c02 */ /* 0x020fe40008000f00 */
[----:B------:R-:W-:Y:S02]  /*00a0*/  MOV R33, UR7 ;  /* 0x0000000700217c02 */ /* 0x000fe40008000f00 */
[----:B0-----:R-:W-:-:S05]  /*00b0*/  SHF.R.U32.HI R2, RZ, 0x5, R0 ;  /* 0x00000005ff027819 */ /* 0x001fca0000011600 */
[----:B----4-:R-:W-:-:S05]  /*00c0*/  IMAD R29, R29, UR4, R2 ;  /* 0x000000041d1d7c24 */ /* 0x010fca000f8e0202 */
[----:B--2---:R-:W-:-:S04]  /*00d0*/  ISETP.GE.AND P0, PT, R29, UR5, PT ;  /* 0x000000051d007c0c */ /* 0x004fc8000bf06270 */
[----:B---3--:R-:W-:-:S13]  /*00e0*/  ISETP.GE.OR P0, PT, R29, UR8, !P0 ;  /* 0x000000081d007c0c */ /* 0x008fda000c706670 */
[----:B------:R-:W-:Y:S05]  /*00f0*/  @P0 BRA `(.L_x_1) ;  /* 0x0000000000380947 */ /* 0x000fea0003800000 */
[----:B------:R-:W0:Y:S01]  /*0100*/  LDC R5, c[0x0][0x3c0] ;  /* 0x0000f000ff057b82 */ /* 0x000e220000000800 */
[----:B------:R-:W-:-:S07]  /*0110*/  HFMA2 R3, -RZ, RZ, 0, 0 ;  /* 0x00000000ff037431 */ /* 0x000fce00000001ff */
.L_x_2:
[----:B------:R-:W-:Y:S01]  /*0120*/  ISETP.EQ.AND P1, PT, R3, RZ, PT ;  /* 0x000000ff0300720c */ /* 0x000fe20003f22270 */
[----:B0-----:R-:W-:Y:S01]  /*0130*/  IMAD.WIDE R32, R5, 0x10, R32 ;  /* 0x0000001005207825 */ /* 0x001fe200078e0220 */
[C---:B------:R-:W-:Y:S02]  /*0140*/  ISETP.EQ.AND P0, PT, R3.reuse, -0x4, PT ;  /* 0xfffffffc0300780c */ /* 0x040fe40003f02270 */
[----:B------:R-:W-:-:S09]  /*0150*/  ISETP.EQ.AND P0, PT, R3, 0x4, PT ;  /* 0x000000040300780c */ /* 0x000fd20003f02270 */
[----:B------:R-:W0:Y:S08]  /*0160*/  @P1 LDC R2, c[0x0][0x3b4] ;  /* 0x0000ed00ff021b82 */ /* 0x000e300000000800 */
[----:B0-----:R-:W0:Y:S01]  /*0170*/  @P0 LDC R2, c[0x0][0x3b8] ;  /* 0x0000ee00ff020b82 */ /* 0x001e220000000800 */
[----:B------:R-:W-:-:S13]  /*0180*/  ISETP.EQ.AND P0, PT, R3, 0x8, PT ;  /* 0x000000080300780c */ /* 0x000fda0003f02270 */
[----:B0-----:R-:W0:Y:S02]  /*0190*/  @P0 LDC R2, c[0x0][0x3bc] ;  /* 0x0000ef00ff020b82 */ /* 0x001e240000000800 */
[----:B0-----:R-:W-:Y:S02]  /*01a0*/  ISETP.GE.AND P0, PT, R29, R2, PT ;  /* 0x000000021d00720c */ /* 0x001fe40003f06270 */
[----:B------:R-:W-:-:S04]  /*01b0*/  IADD3 R2, PT, PT, R3, 0x4, RZ ;  /* 0x0000000403027810 */ /* 0x000fc80007ffe0ff */
[----:B------:R-:W-:-:S07]  /*01c0*/  MOV R3, R2 ;  /* 0x0000000200037202 */ /* 0x000fce0000000f00 */
[----:B------:R-:W-:Y:S05]  /*01d0*/  @P0 BRA `(.L_x_2) ;  /* 0xfffffffc00d00947 */ /* 0x000fea000383ffff */
.L_x_1:
[----:B------:R-:W-:Y:S05]  /*01e0*/  BSYNC.RECONVERGENT B0 ;  /* 0x0000000000007941 */ /* 0x000fea0003800200 */
.L_x_0:
[----:B------:R-:W0:Y:S01]  /*01f0*/  LDCU UR6, c[0x0][0x3a4] ;  /* 0x00007480ff0677ac */ /* 0x000e220008000800 */
[----:B------:R-:W-:Y:S02]  /*0200*/  MOV R30, RZ ;  /* 0x000000ff001e7202 */ /* 0x000fe40000000f00 */
[----:B------:R-:W-:Y:S01]  /*0210*/  LOP3.LUT R24, R0, 0x1f, RZ, 0xc0, !PT ;  /* 0x0000001f00187812 */ /* 0x000fe200078ec0ff */
[----:B------:R-:W1:Y:S01]  /*0220*/  LDCU.64 UR10, c[0x0][0x358] ;  /* 0x00006b00ff0a77ac */ /* 0x000e620008000a00 */
[----:B0-----:R-:W-:-:S04]  /*0230*/  USHF.R.S32.HI UR4, URZ, 0x1f, UR6 ;  /* 0x0000001fff047899 */ /* 0x001fc80008011406 */
[----:B------:R-:W-:Y:S02]  /*0240*/  ULEA.HI UR5, UR4, UR6, URZ, 0x3 ;  /* 0x0000000604057291 */ /* 0x000fe4000f8f18ff */
[----:B------:R-:W-:Y:S02]  /*0250*/  ULEA.HI UR4, UR4, UR6, URZ, 0x6 ;  /* 0x0000000604047291 */ /* 0x000fe4000f8f30ff */
[----:B------:R-:W-:-:S04]  /*0260*/  USHF.R.S32.HI UR5, URZ, 0x3, UR5 ;  /* 0x00000003ff057899 */ /* 0x000fc80008011405 */
[----:B------:R-:W-:-:S04]  /*0270*/  UIADD3 UR7, UPT, UPT, UR5, 0x1fe, URZ ;  /* 0x000001fe05077890 */ /* 0x000fc8000fffe0ff */
[----:B------:R-:W-:-:S09]  /*0280*/  UISETP.GE.U32.AND UP0, UPT, UR7, 0x1ff, UPT ;  /* 0x000001ff0700788c */ /* 0x000fd2000bf06070 */
[----:B-1----:R-:W-:Y:S05]  /*0290*/  BRA.U !UP0, `(.L_x_3) ;  /* 0x0000001108587547 */ /* 0x002fea000b800000 */
[----:B------:R-:W0:Y:S01]  /*02a0*/  I2F.U32.RP R4, R25 ;  /* 0x0000001900047306 */ /* 0x000e220000209000 */
[C---:B------:R-:W-:Y:S01]  /*02b0*/  IADD3 R28, PT, PT, R25.reuse, R0, RZ ;  /* 0x00000000191c7210 */ /* 0x040fe20007ffe0ff */
[----:B------:R-:W-:Y:S01]  /*02c0*/  USHF.R.S32.HI UR4, URZ, 0x6, UR4 ;  /* 0x00000006ff047899 */ /* 0x000fe20008011404 */
[----:B------:R-:W-:Y:S01]  /*02d0*/  ISETP.NE.U32.AND P2, PT, R25, RZ, PT ;  /* 0x000000ff1900720c */ /* 0x000fe20003f45070 */
[----:B------:R-:W-:Y:S01]  /*02e0*/  UIADD3 UR6, UPT, UPT, UR5, 0xff, URZ ;  /* 0x000000ff05067890 */ /* 0x000fe2000fffe0ff */
[C---:B------:R-:W-:Y:S02]  /*02f0*/  ISETP.GE.U32.AND P0, PT, R28.reuse, 0x100, PT ;  /* 0x000001001c00780c */ /* 0x040fe40003f06070 */
[----:B------:R-:W-:Y:S01]  /*0300*/  VIMNMX.U32 R5, PT, PT, R28, 0x100, !PT ;  /* 0x000001001c057848 */ /* 0x000fe20007fe0000 */
[----:B------:R-:W-:Y:S01]  /*0310*/  USHF.R.S32.HI UR7, URZ, 0x1f, UR6 ;  /* 0x0000001fff077899 */ /* 0x000fe20008011406 */
[----:B------:R-:W-:Y:S01]  /*0320*/  SEL R26, RZ, 0x1, P0 ;  /* 0x00000001ff1a7807 */ /* 0x000fe20000000000 */
[----:B------:R-:W-:Y:S01]  /*0330*/  IMAD R27, R29, UR4, RZ ;  /* 0x000000041d1b7c24 */ /* 0x000fe2000f8e02ff */
[----:B------:R-:W-:Y:S01]  /*0340*/  MOV R30, RZ ;  /* 0x000000ff001e7202 */ /* 0x000fe20000000f00 */
[----:B------:R-:W-:Y:S01]  /*0350*/  ULEA.HI UR7, UR7, UR6, URZ, 0x8 ;  /* 0x0000000607077291 */ /* 0x000fe2000f8f40ff */
[----:B0-----:R-:W0:Y:S02]  /*0360*/  MUFU.RCP R4, R4 ;  /* 0x0000000400047308 */ /* 0x001e240000001000 */
[C---:B------:R-:W-:Y:S01]  /*0370*/  IADD3 R24, PT, PT, R27.reuse, R24, RZ ;  /* 0x000000181b187210 */ /* 0x040fe20007ffe0ff */
[----:B------:R-:W-:Y:S01]  /*0380*/  USHF.R.S32.HI UR7, URZ, 0x8, UR7 ;  /* 0x00000008ff077899 */ /* 0x000fe20008011407 */
[----:B------:R-:W-:Y:S01]  /*0390*/  IADD3 R27, PT, PT, R27, UR4, RZ ;  /* 0x000000041b1b7c10 */ /* 0x000fe2000fffe0ff */
[----:B------:R-:W-:Y:S01]  /*03a0*/  UMOV UR4, URZ ;  /* 0x000000ff00047c82 */ /* 0x000fe20008000000 */
[----:B0-----:R-:W-:-:S06]  /*03b0*/  IADD3 R3, PT, PT, R4, 0xffffffe, RZ ;  /* 0x0ffffffe04037810 */ /* 0x001fcc0007ffe0ff */
[----:B------:R-:W0:Y:S02]  /*03c0*/  F2I.FTZ.U32.TRUNC.NTZ R3, R3 ;  /* 0x0000000300037305 */ /* 0x000e24000021f000 */
[----:B0-----:R-:W-:-:S05]  /*03d0*/  IADD3 R2, PT, PT, RZ, -R3, RZ ;  /* 0x80000003ff027210 */ /* 0x001fca0007ffe0ff */
[----:B------:R-:W-:Y:S02]  /*03e0*/  IMAD R7, R2, R25, RZ ;  /* 0x0000001902077224 */ /* 0x000fe400078e02ff */
[----:B------:R-:W-:-:S05]  /*03f0*/  HFMA2 R2, -RZ, RZ, 0, 0 ;  /* 0x00000000ff027431 */ /* 0x000fca00000001ff */
[----:B------:R-:W-:Y:S01]  /*0400*/  IMAD.HI.U32 R7, R3, R7, R2 ;  /* 0x0000000703077227 */ /* 0x000fe200078e0002 */
[----:B------:R-:W-:-:S05]  /*0410*/  IADD3 R2, PT, PT, R5, -R28, -R26 ;  /* 0x8000001c05027210 */ /* 0x000fca0007ffe81a */
[----:B------:R-:W-:-:S04]  /*0420*/  IMAD.HI.U32 R7, R7, R2, RZ ;  /* 0x0000000207077227 */ /* 0x000fc800078e00ff */
[----:B------:R-:W-:-:S04]  /*0430*/  IMAD.MOV R3, RZ, RZ, -R7 ;  /* 0x000000ffff037224 */ /* 0x000fc800078e0a07 */
[----:B------:R-:W-:-:S05]  /*0440*/  IMAD R2, R25, R3, R2 ;  /* 0x0000000319027224 */ /* 0x000fca00078e0202 */
[----:B------:R-:W-:-:S13]  /*0450*/  ISETP.GE.U32.AND P0, PT, R2, R25, PT ;  /* 0x000000190200720c */ /* 0x000fda0003f06070 */
[-C--:B------:R-:W-:Y:S02]  /*0460*/  @P0 IADD3 R2, PT, PT, R2, -R25.reuse, RZ ;  /* 0x8000001902020210 */ /* 0x080fe40007ffe0ff */
[----:B------:R-:W-:Y:S02]  /*0470*/  @P0 IADD3 R7, PT, PT, R7, 0x1, RZ ;  /* 0x0000000107070810 */ /* 0x000fe40007ffe0ff */
[----:B------:R-:W-:-:S13]  /*0480*/  ISETP.GE.U32.AND P1, PT, R2, R25, PT ;  /* 0x000000190200720c */ /* 0x000fda0003f26070 */
[----:B------:R-:W-:Y:S02]  /*0490*/  @P1 IADD3 R7, PT, PT, R7, 0x1, RZ ;  /* 0x0000000107071810 */ /* 0x000fe40007ffe0ff */
[----:B------:R-:W-:-:S04]  /*04a0*/  @!P2 LOP3.LUT R7, RZ, R25, RZ, 0x33, !PT ;  /* 0x00000019ff07a212 */ /* 0x000fc800078e33ff */
[----:B------:R-:W-:-:S07]  /*04b0*/  IADD3 R26, PT, PT, R26, R7, RZ ;  /* 0x000000071a1a7210 */ /* 0x000fce0007ffe0ff */
.L_x_15:
[----:B------:R-:W-:Y:S01]  /*04c0*/  BAR.SYNC.DEFER_BLOCKING 0x0 ;  /* 0x0000000000007b1d */ /* 0x000fe20000010000 */
[----:B------:R-:W-:Y:S01]  /*04d0*/  ISETP.GT.U32.AND P0, PT, R0, 0xff, PT ;  /* 0x000000ff0000780c */ /* 0x000fe20003f04070 */
[----:B------:R-:W-:-:S04]  /*04e0*/  UIADD3 UR7, UPT, UPT, UR7, -0x1, URZ ;  /* 0xffffffff07077890 */ /* 0x000fc8000fffe0ff */
[----:B------:R-:W-:Y:S01]  /*04f0*/  UISETP.NE.AND UP0, UPT, UR7, URZ, UPT ;  /* 0x000000ff0700728c */ /* 0x000fe2000bf05270 */
[----:B------:R-:W-:Y:S07]  /*0500*/  BSSY.RECONVERGENT B1, `(.L_x_4) ;  /* 0x000007d000017945 */ /* 0x000fee0003800200 */
[----:B01----:R-:W-:Y:S05]  /*0510*/  @P0 BRA `(.L_x_5) ;  /* 0x0000000400ec0947 */ /* 0x003fea0003800000 */
[----:B------:R-:W-:Y:S01]  /*0520*/  LOP3.LUT R8, R26, 0x3, RZ, 0xc0, !PT ;  /* 0x000000031a087812 */ /* 0x000fe200078ec0ff */
[----:B------:R-:W-:Y:S01]  /*0530*/  BSSY.RECONVERGENT B0, `(.L_x_6) ;  /* 0x0000034000007945 */ /* 0x000fe20003800200 */
[----:B------:R-:W-:Y:S02]  /*0540*/  IMAD.MOV.U32 R2, RZ, RZ, R0 ;  /* 0x000000ffff027224 */ /* 0x000fe400078e0000 */
[----:B------:R-:W-:-:S13]  /*0550*/  ISETP.NE.AND P0, PT, R8, 0x3, PT ;  /* 0x000000030800780c */ /* 0x000fda0003f05270 */
[----:B------:R-:W-:Y:S05]  /*0560*/  @!P0 BRA `(.L_x_7) ;  /* 0x0000000000c08947 */ /* 0x000fea0003800000 */
[----:B------:R-:W-:Y:S01]  /*0570*/  IADD3 R3, PT, PT, R0, UR4, RZ ;  /* 0x0000000400037c10 */ /* 0x000fe2000fffe0ff */
[----:B------:R-:W-:Y:S01]  /*0580*/  BSSY.RECONVERGENT B2, `(.L_x_8) ;  /* 0x000000d000027945 */ /* 0x000fe20003800200 */
[----:B------:R-:W-:Y:S02]  /*0590*/  ISETP.NE.AND P1, PT, R8, RZ, PT ;  /* 0x000000ff0800720c */ /* 0x000fe40003f25270 */
[----:B------:R-:W-:-:S13]  /*05a0*/  ISETP.GE.AND P0, PT, R3, UR5, PT ;  /* 0x0000000503007c0c */ /* 0x000fda000bf06270 */
[----:B------:R-:W-:Y:S05]  /*05b0*/  @P0 BRA `(.L_x_9) ;  /* 0x0000000000240947 */ /* 0x000fea0003800000 */
[----:B------:R-:W0:Y:S02]  /*05c0*/  LDC.64 R4, c[0x0][0x388] ;  /* 0x0000e200ff047b82 */ /* 0x000e240000000a00 */
[----:B0-----:R-:W-:-:S06]  /*05d0*/  IMAD.WIDE.U32 R4, R3, 0x10, R4 ;  /* 0x0000001003047825 */ /* 0x001fcc00078e0004 */
[----:B------:R-:W2:Y:S01]  /*05e0*/  LDG.E.128.CONSTANT R4, desc[UR10][R4.64] ;  /* 0x0000000a04047981 */ /* 0x000ea2000c1e9d00 */
[----:B------:R-:W0:Y:S01]  /*05f0*/  S2UR UR8, SR_CgaCtaId ;  /* 0x00000000000879c3 */ /* 0x000e220000008800 */
[----:B------:R-:W-:Y:S01]  /*0600*/  UMOV UR6, 0x400 ;  /* 0x0000040000067882 */ /* 0x000fe20000000000 */
[----:B------:R-:W-:Y:S01]  /*0610*/  LEA.HI R2, R0, R0, RZ, 0x1d ;  /* 0x0000000000027211 */ /* 0x000fe200078fe8ff */
[----:B0-----:R-:W-:-:S06]  /*0620*/  ULEA UR6, UR8, UR6, 0x18 ;  /* 0x0000000608067291 */ /* 0x001fcc000f8ec0ff */
[----:B------:R-:W-:-:S05]  /*0630*/  LEA R2, R2, UR6, 0x4 ;  /* 0x0000000602027c11 */ /* 0x000fca000f8e20ff */
[----:B--2---:R0:W-:Y:S02]  /*0640*/  STS.128 [R2], R4 ;  /* 0x0000000402007388 */ /* 0x0041e40000000c00 */
.L_x_9:
[----:B------:R-:W-:Y:S05]  /*0650*/  BSYNC.RECONVERGENT B2 ;  /* 0x0000000000027941 */ /* 0x000fea0003800200 */
.L_x_8:
[----:B0-----:R-:W-:Y:S01]  /*0660*/  MOV R2, R28 ;  /* 0x0000001c00027202 */ /* 0x001fe20000000f00 */
[----:B------:R-:W-:Y:S06]  /*0670*/  @!P1 BRA `(.L_x_7) ;  /* 0x00000000007c9947 */ /* 0x000fec0003800000 */
[-C--:B------:R-:W-:Y:S01]  /*0680*/  IADD3 R3, PT, PT, R3, R25.reuse, RZ ;  /* 0x0000001903037210 */ /* 0x080fe20007ffe0ff */
[----:B------:R-:W-:Y:S01]  /*0690*/  BSSY.RECONVERGENT B2, `(.L_x_10) ;  /* 0x000000e000027945 */ /* 0x000fe20003800200 */
[----:B------:R-:W-:Y:S02]  /*06a0*/  ISETP.NE.AND P1, PT, R8, 0x1, PT ;  /* 0x000000010800780c */ /* 0x000fe40003f25270 */
[----:B------:R-:W-:Y:S02]  /*06b0*/  ISETP.GE.AND P0, PT, R3, UR5, PT ;  /* 0x0000000503007c0c */ /* 0x000fe4000bf06270 */
[----:B------:R-:W-:-:S11]  /*06c0*/  IADD3 R8, PT, PT, R28, R25, RZ ;  /* 0x000000191c087210 */ /* 0x000fd60007ffe0ff */
        /* <DEDUP_REMOVED lines=10> */
.L_x_11:
[----:B------:R-:W-:Y:S05]  /*0770*/  BSYNC.RECONVERGENT B2 ;  /* 0x0000000000027941 */ /* 0x000fea0003800200 */
.L_x_10:
[----:B0-----:R-:W-:Y:S01]  /*0780*/  MOV R2, R8 ;  /* 0x0000000800027202 */ /* 0x001fe20000000f00 */
[----:B------:R-:W-:Y:S06]  /*0790*/  @!P1 BRA `(.L_x_7) ;  /* 0x0000000000349947 */ /* 0x000fec0003800000 */
[-C--:B------:R-:W-:Y:S02]  /*07a0*/  IADD3 R3, PT, PT, R3, R25.reuse, RZ ;  /* 0x0000001903037210 */ /* 0x080fe40007ffe0ff */
[----:B------:R-:W-:Y:S02]  /*07b0*/  IADD3 R2, PT, PT, R8, R25, RZ ;  /* 0x0000001908027210 */ /* 0x000fe40007ffe0ff */
        /* <DEDUP_REMOVED lines=11> */
.L_x_7:
[----:B------:R-:W-:Y:S05]  /*0870*/  BSYNC.RECONVERGENT B0 ;  /* 0x0000000000007941 */ /* 0x000fea0003800200 */
.L_x_6:
[----:B------:R-:W-:-:S13]  /*0880*/  ISETP.GE.U32.AND P0, PT, R26, 0x3, PT ;  /* 0x000000031a00780c */ /* 0x000fda0003f06070 */
[----:B------:R-:W-:Y:S05]  /*0890*/  @!P0 BRA `(.L_x_5) ;  /* 0x00000004000c8947 */ /* 0x000fea0003800000 */
[----:B------:R-:W1:Y:S01]  /*08a0*/  LDC.64 R36, c[0x0][0x388] ;  /* 0x0000e200ff247b82 */ /* 0x000e620000000a00 */
[C-C-:B------:R-:W-:Y:S01]  /*08b0*/  IMAD R34, R25.reuse, 0x2, R2.reuse ;  /* 0x0000000219227824 */ /* 0x140fe200078e0202 */
[C---:B------:R-:W-:Y:S01]  /*08c0*/  IADD3 R12, PT, PT, R2.reuse, UR4, RZ ;  /* 0x00000004020c7c10 */ /* 0x040fe2000fffe0ff */
[----:B------:R-:W-:Y:S01]  /*08d0*/  IMAD R22, R25, 0x3, R2 ;  /* 0x0000000319167824 */ /* 0x000fe200078e0202 */
[----:B------:R-:W-:Y:S02]  /*08e0*/  IADD3 R20, PT, PT, R2, R25, RZ ;  /* 0x0000001902147210 */ /* 0x000fe40007ffe0ff */
[----:B------:R-:W-:Y:S02]  /*08f0*/  IADD3 R16, PT, PT, R34, UR4, RZ ;  /* 0x0000000422107c10 */ /* 0x000fe4000fffe0ff */
[----:B------:R-:W-:Y:S02]  /*0900*/  IADD3 R18, PT, PT, R20, UR4, RZ ;  /* 0x0000000414127c10 */ /* 0x000fe4000fffe0ff */
[----:B------:R-:W-:Y:S01]  /*0910*/  IADD3 R14, PT, PT, R22, UR4, RZ ;  /* 0x00000004160e7c10 */ /* 0x000fe2000fffe0ff */
[----:B-1----:R-:W-:-:S07]  /*0920*/  IMAD.WIDE.U32 R36, R12, 0x10, R36 ;  /* 0x000000100c247825 */ /* 0x002fce00078e0024 */
.L_x_12:
[----:B------:R-:W-:-:S13]  /*0930*/  ISETP.GE.AND P0, PT, R12, UR5, PT ;  /* 0x000000050c007c0c */ /* 0x000fda000bf06270 */
[----:B01----:R-:W0:Y:S01]  /*0940*/  @!P0 S2R R6, SR_CgaCtaId ;  /* 0x0000000000068919 */ /* 0x003e220000008800 */
[----:B------:R-:W-:Y:S02]  /*0950*/  ISETP.GE.AND P1, PT, R18, UR5, PT ;  /* 0x0000000512007c0c */ /* 0x000fe4000bf26270 */
[----:B------:R-:W-:Y:S02]  /*0960*/  @!P0 SHF.R.U32.HI R3, RZ, 0x3, R2 ;  /* 0x00000003ff038819 */ /* 0x000fe40000011602 */
[----:B------:R-:W-:Y:S02]  /*0970*/  @!P0 LOP3.LUT R4, R2, 0x7, RZ, 0xc0, !PT ;  /* 0x0000000702048812 */ /* 0x000fe400078ec0ff */
[----:B------:R-:W-:-:S03]  /*0980*/  @!P0 MOV R5, 0x400 ;  /* 0x0000040000058802 */ /* 0x000fc60000000f00 */
[----:B------:R-:W-:-:S04]  /*0990*/  @!P0 IMAD R3, R3, 0x9, R4 ;  /* 0x0000000903038824 */ /* 0x000fc800078e0204 */
[----:B------:R-:W1:Y:S01]  /*09a0*/  @!P1 S2R R15, SR_CgaCtaId ;  /* 0x00000000000f9919 */ /* 0x000e620000008800 */
[----:B0-----:R-:W-:Y:S02]  /*09b0*/  @!P0 LEA R8, R6, R5, 0x18 ;  /* 0x0000000506088211 */ /* 0x001fe400078ec0ff */
[----:B------:R-:W2:Y:S01]  /*09c0*/  @!P0 LDG.E.128.CONSTANT R4, desc[UR10][R36.64] ;  /* 0x0000000a24048981 */ /* 0x000ea2000c1e9d00 */
[----:B------:R-:W-:Y:S02]  /*09d0*/  @!P1 LOP3.LUT R10, R20, 0x7, RZ, 0xc0, !PT ;  /* 0x00000007140a9812 */ /* 0x000fe400078ec0ff */
[----:B------:R-:W-:Y:S02]  /*09e0*/  @!P0 LEA R13, R3, R8, 0x4 ;  /* 0x00000008030d8211 */ /* 0x000fe400078e20ff */
[----:B------:R-:W0:Y:S01]  /*09f0*/  @!P1 LDC.64 R8, c[0x0][0x388] ;  /* 0x0000e200ff089b82 */ /* 0x000e220000000a00 */
[----:B------:R-:W-:Y:S02]  /*0a00*/  @!P1 SHF.R.U32.HI R3, RZ, 0x3, R20 ;  /* 0x00000003ff039819 */ /* 0x000fe40000011614 */
[----:B------:R-:W-:-:S03]  /*0a10*/  @!P1 MOV R11, 0x400 ;  /* 0x00000400000b9802 */ /* 0x000fc60000000f00 */
[----:B------:R-:W-:Y:S01]  /*0a20*/  @!P1 IMAD R3, R3, 0x9, R10 ;  /* 0x0000000903039824 */ /* 0x000fe200078e020a */
[----:B-1----:R-:W-:Y:S01]  /*0a30*/  @!P1 LEA R15, R15, R11, 0x18 ;  /* 0x0000000b0f0f9211 */ /* 0x002fe200078ec0ff */
[----:B0-----:R-:W-:-:S06]  /*0a40*/  @!P1 IMAD.WIDE.U32 R8, R18, 0x10, R8 ;  /* 0x0000001012089825 */ /* 0x001fcc00078e0008 */
[----:B------:R-:W3:Y:S04]  /*0a50*/  @!P1 LDG.E.128.CONSTANT R8, desc[UR10][R8.64] ;  /* 0x0000000a08089981 */ /* 0x000ee8000c1e9d00 */
[----:B--2---:R0:W-:Y:S01]  /*0a60*/  @!P0 STS.128 [R13], R4 ;  /* 0x000000040d008388 */ /* 0x0041e20000000c00 */
[----:B------:R-:W-:Y:S02]  /*0a70*/  ISETP.GE.AND P0, PT, R16, UR5, PT ;  /* 0x0000000510007c0c */ /* 0x000fe4000bf06270 */
[----:B0-----:R-:W-:-:S11]  /*0a80*/  @!P1 LEA R13, R3, R15, 0x4 ;  /* 0x0000000f030d9211 */ /* 0x001fd600078e20ff */
[----:B------:R-:W0:Y:S01]  /*0a90*/  @!P0 LDC.64 R4, c[0x0][0x388] ;  /* 0x0000e200ff048b82 */ /* 0x000e220000000a00 */
[----:B------:R-:W1:Y:S01]  /*0aa0*/  @!P0 S2R R15, SR_CgaCtaId ;  /* 0x00000000000f8919 */ /* 0x000e620000008800 */
[----:B------:R-:W-:Y:S02]  /*0ab0*/  @!P0 SHF.R.U32.HI R3, RZ, 0x3, R34 ;  /* 0x00000003ff038819 */ /* 0x000fe40000011622 */
[----:B------:R-:W-:Y:S02]  /*0ac0*/  @!P0 LOP3.LUT R6, R34, 0x7, RZ, 0xc0, !PT ;  /* 0x0000000722068812 */ /* 0x000fe400078ec0ff */
[----:B------:R-:W-:-:S03]  /*0ad0*/  @!P0 MOV R7, 0x400 ;  /* 0x0000040000078802 */ /* 0x000fc60000000f00 */
[----:B------:R-:W-:Y:S01]  /*0ae0*/  @!P0 IMAD R3, R3, 0x9, R6 ;  /* 0x0000000903038824 */ /* 0x000fe200078e0206 */
[----:B---3--:R2:W-:Y:S01]  /*0af0*/  @!P1 STS.128 [R13], R8 ;  /* 0x000000080d009388 */ /* 0x0085e20000000c00 */
[----:B------:R-:W-:Y:S02]  /*0b00*/  ISETP.GE.AND P1, PT, R14, UR5, PT ;  /* 0x000000050e007c0c */ /* 0x000fe4000bf26270 */
[----:B-1----:R-:W-:-:S11]  /*0b10*/  @!P0 LEA R15, R15, R7, 0x18 ;  /* 0x000000070f0f8211 */ /* 0x002fd600078ec0ff */
[----:B--2---:R-:W1:Y:S01]  /*0b20*/  @!P1 LDC.64 R8, c[0x0][0x388] ;  /* 0x0000e200ff089b82 */ /* 0x004e620000000a00 */
[----:B------:R-:W-:Y:S02]  /*0b30*/  @!P0 LEA R13, R3, R15, 0x4 ;  /* 0x0000000f030d8211 */ /* 0x000fe400078e20ff */
[----:B------:R-:W2:Y:S01]  /*0b40*/  @!P1 S2R R15, SR_CgaCtaId ;  /* 0x00000000000f9919 */ /* 0x000ea20000008800 */
[----:B0-----:R-:W-:Y:S01]  /*0b50*/  @!P0 IMAD.WIDE.U32 R4, R16, 0x10, R4 ;  /* 0x0000001010048825 */ /* 0x001fe200078e0004 */
[----:B------:R-:W-:Y:S02]  /*0b60*/  @!P1 SHF.R.U32.HI R3, RZ, 0x3, R22 ;  /* 0x00000003ff039819 */ /* 0x000fe40000011616 */
[----:B------:R-:W-:Y:S02]  /*0b70*/  @!P1 LOP3.LUT R10, R22, 0x7, RZ, 0xc0, !PT ;  /* 0x00000007160a9812 */ /* 0x000fe400078ec0ff */
[----:B------:R-:W-:Y:S01]  /*0b80*/  @!P1 MOV R11, 0x400 ;  /* 0x00000400000b9802 */ /* 0x000fe20000000f00 */
[----:B------:R-:W3:Y:S02]  /*0b90*/  @!P0 LDG.E.128.CONSTANT R4, desc[UR10][R4.64] ;  /* 0x0000000a04048981 */ /* 0x000ee4000c1e9d00 */
[----:B------:R-:W-:-:S02]  /*0ba0*/  @!P1 IMAD R3, R3, 0x9, R10 ;  /* 0x0000000903039824 */ /* 0x000fc400078e020a */
[----:B-1----:R-:W-:Y:S01]  /*0bb0*/  @!P1 IMAD.WIDE.U32 R8, R14, 0x10, R8 ;  /* 0x000000100e089825 */ /* 0x002fe200078e0008 */
[----:B--2---:R-:W-:-:S05]  /*0bc0*/  @!P1 LEA R15, R15, R11, 0x18 ;  /* 0x0000000b0f0f9211 */ /* 0x004fca00078ec0ff */
[----:B------:R-:W2:Y:S01]  /*0bd0*/  @!P1 LDG.E.128.CONSTANT R8, desc[UR10][R8.64] ;  /* 0x0000000a08089981 */ /* 0x000ea2000c1e9d00 */
[----:B------:R-:W-:Y:S01]  /*0be0*/  IADD3 R2, PT, PT, R25, R2, R25 ;  /* 0x0000000219027210 */ /* 0x000fe20007ffe019 */
[----:B------:R-:W-:-:S03]  /*0bf0*/  @!P1 IMAD R3, R3, 0x10, R15 ;  /* 0x0000001003039824 */ /* 0x000fc600078e020f */
[C---:B------:R-:W-:Y:S01]  /*0c00*/  IADD3 R2, PT, PT, R25.reuse, R2, R25 ;  /* 0x0000000219027210 */ /* 0x040fe20007ffe019 */
[C---:B------:R-:W-:Y:S01]  /*0c10*/  IMAD.WIDE.U32 R36, R25.reuse, 0x40, R36 ;  /* 0x0000004019247825 */ /* 0x040fe200078e0024 */
[C---:B------:R-:W-:Y:S02]  /*0c20*/  LEA R12, R25.reuse, R12, 0x2 ;  /* 0x0000000c190c7211 */ /* 0x040fe400078e10ff */
[C---:B------:R-:W-:Y:S02]  /*0c30*/  LEA R34, R25.reuse, R34, 0x2 ;  /* 0x0000002219227211 */ /* 0x040fe400078e10ff */
[C---:B------:R-:W-:Y:S02]  /*0c40*/  LEA R22, R25.reuse, R22, 0x2 ;  /* 0x0000001619167211 */ /* 0x040fe400078e10ff */
[C---:B------:R-:W-:Y:S02]  /*0c50*/  LEA R20, R25.reuse, R20, 0x2 ;  /* 0x0000001419147211 */ /* 0x040fe400078e10ff */
[----:B------:R-:W-:-:S02]  /*0c60*/  LEA R18, R25, R18, 0x2 ;  /* 0x0000001219127211 */ /* 0x000fc400078e10ff */
[C---:B------:R-:W-:Y:S02]  /*0c70*/  LEA R16, R25.reuse, R16, 0x2 ;  /* 0x0000001019107211 */ /* 0x040fe400078e10ff */
[----:B------:R-:W-:Y:S01]  /*0c80*/  LEA R14, R25, R14, 0x2 ;  /* 0x0000000e190e7211 */ /* 0x000fe200078e10ff */
[----:B---3--:R1:W-:Y:S01]  /*0c90*/  @!P0 STS.128 [R13], R4 ;  /* 0x000000040d008388 */ /* 0x0083e20000000c00 */
[----:B------:R-:W-:-:S03]  /*0ca0*/  ISETP.GE.U32.AND P0, PT, R2, 0x100, PT ;  /* 0x000001000200780c */ /* 0x000fc60003f06070 */
[----:B--2---:R1:W-:Y:S10]  /*0cb0*/  @!P1 STS.128 [R3], R8 ;  /* 0x0000000803009388 */ /* 0x0043f40000000c00 */
[----:B------:R-:W-:Y:S05]  /*0cc0*/  @!P0 BRA `(.L_x_12) ;  /* 0xfffffffc00188947 */ /* 0x000fea000383ffff */
.L_x_5:
[----:B------:R-:W-:Y:S05]  /*0cd0*/  BSYNC.RECONVERGENT B1 ;  /* 0x0000000000017941 */ /* 0x000fea0003800200 */
.L_x_4:
[----:B------:R-:W2:Y:S01]  /*0ce0*/  LDCU UR8, c[0x0][0x3a0] ;  /* 0x00007400ff0877ac */ /* 0x000ea20008000800 */
[----:B------:R-:W-:Y:S01]  /*0cf0*/  BAR.SYNC.DEFER_BLOCKING 0x0 ;  /* 0x0000000000007b1d */ /* 0x000fe20000010000 */
[----:B------:R-:W-:-:S05]  /*0d00*/  ISETP.GE.AND P0, PT, R24, R27, PT ;  /* 0x0000001b1800720c */ /* 0x000fca0003f06270 */
[----:B------:R-:W-:Y:S01]  /*0d10*/  BSSY.RECONVERGENT B0, `(.L_x_13) ;  /* 0x000006c000007945 */ /* 0x000fe20003800200 */
[----:B--2---:R-:W-:-:S13]  /*0d20*/  ISETP.GE.OR P0, PT, R29, UR8, P0 ;  /* 0x000000081d007c0c */ /* 0x004fda0008706670 */
[----:B------:R-:W-:Y:S05]  /*0d30*/  @P0 BRA `(.L_x_14) ;  /* 0x0000000400a40947 */ /* 0x000fea0003800000 */
[----:B------:R-:W2:Y:S02]  /*0d40*/  LDC.64 R34, c[0x0][0x380] ;  /* 0x0000e000ff227b82 */ /* 0x000ea40000000a00 */
[----:B--2---:R-:W-:-:S05]  /*0d50*/  IMAD.WIDE R34, R24, 0x10, R34 ;  /* 0x0000001018227825 */ /* 0x004fca00078e0222 */
[----:B-1----:R-:W2:Y:S04]  /*0d60*/  LDG.E.U16.CONSTANT R9, desc[UR10][R34.64] ;  /* 0x0000000a22097981 */ /* 0x002ea8000c1e9500 */
[----:B------:R-:W3:Y:S01]  /*0d70*/  LDG.E.U16.CONSTANT R17, desc[UR10][R34.64+0x2] ;  /* 0x0000020a22117981 */ /* 0x000ee2000c1e9500 */
[----:B0-----:R-:W0:Y:S01]  /*0d80*/  S2R R5, SR_CgaCtaId ;  /* 0x0000000000057919 */ /* 0x001e220000008800 */
[----:B------:R-:W1:Y:S01]  /*0d90*/  S2R R4, SR_TID.X ;  /* 0x0000000000047919 */ /* 0x000e620000002100 */
[----:B------:R-:W-:Y:S01]  /*0da0*/  MOV R2, 0x400 ;  /* 0x0000040000027802 */ /* 0x000fe20000000f00 */
[----:B------:R-:W4:Y:S03]  /*0db0*/  LDG.E.U16.CONSTANT R3, desc[UR10][R34.64+0x4] ;  /* 0x0000040a22037981 */ /* 0x000f26000c1e9500 */
[----:B0-----:R-:W-:-:S02]  /*0dc0*/  LEA R2, R5, R2, 0x18 ;  /* 0x0000000205027211 */ /* 0x001fc400078ec0ff */
[----:B-1----:R-:W-:Y:S01]  /*0dd0*/  LOP3.LUT R31, R4, 0x1f, RZ, 0xc0, !PT ;  /* 0x0000001f041f7812 */ /* 0x002fe200078ec0ff */
[----:B--2---:R-:W-:-:S06]  /*0de0*/  IMAD.WIDE.U32 R8, R9, 0x10, R32 ;  /* 0x0000001009087825 */ /* 0x004fcc00078e0020 */
[----:B------:R-:W2:Y:S01]  /*0df0*/  LDG.E.128.CONSTANT R8, desc[UR10][R8.64] ;  /* 0x0000000a08087981 */ /* 0x000ea2000c1e9d00 */
[----:B---3--:R-:W-:-:S06]  /*0e00*/  IMAD.WIDE.U32 R16, R17, 0x10, R32 ;  /* 0x0000001011107825 */ /* 0x008fcc00078e0020 */
[----:B------:R-:W3:Y:S01]  /*0e10*/  LDG.E.128.CONSTANT R16, desc[UR10][R16.64] ;  /* 0x0000000a10107981 */ /* 0x000ee2000c1e9d00 */
[----:B------:R-:W-:-:S05]  /*0e20*/  IMAD R31, R31, 0x90, R2 ;  /* 0x000000901f1f7824 */ /* 0x000fca00078e0202 */
[----:B------:R-:W2:Y:S04]  /*0e30*/  LDS.128 R20, [R31] ;  /* 0x000000001f147984 */ /* 0x000ea80000000c00 */
[----:B------:R-:W3:Y:S01]  /*0e40*/  LDS.128 R12, [R31+0x10] ;  /* 0x000010001f0c7984 */ /* 0x000ee20000000c00 */
[----:B--2---:R-:W-:-:S04]  /*0e50*/  HFMA2 R8, R8, R20, RZ ;  /* 0x0000001408087231 */ /* 0x004fc800000000ff */
[----:B------:R-:W-:Y:S02]  /*0e60*/  HFMA2 R5, R9, R21, R8 ;  /* 0x0000001509057231 */ /* 0x000fe40000000008 */
[----:B---3--:R-:W-:Y:S01]  /*0e70*/  HFMA2 R9, R16, R12, RZ ;  /* 0x0000000c10097231 */ /* 0x008fe200000000ff */
[----:B------:R-:W2:Y:S03]  /*0e80*/  LDG.E.U16.CONSTANT R21, desc[UR10][R34.64+0x8] ;  /* 0x0000080a22157981 */ /* 0x000ea6000c1e9500 */
[----:B------:R-:W-:Y:S02]  /*0e90*/  HFMA2 R9, R17, R13, R9 ;  /* 0x0000000d11097231 */ /* 0x000fe40000000009 */
[----:B------:R-:W3:Y:S01]  /*0ea0*/  LDG.E.U16.CONSTANT R13, desc[UR10][R34.64+0x6] ;  /* 0x0000060a220d7981 */ /* 0x000ee2000c1e9500 */
[----:B------:R-:W-:Y:S02]  /*0eb0*/  HFMA2 R2, R10, R22, R5 ;  /* 0x000000160a027231 */ /* 0x000fe40000000005 */
[----:B----4-:R-:W-:-:S04]  /*0ec0*/  IMAD.WIDE.U32 R4, R3, 0x10, R32 ;  /* 0x0000001003047825 */ /* 0x010fc800078e0020 */
[----:B------:R-:W-:Y:S02]  /*0ed0*/  HFMA2 R3, R18, R14, R9 ;  /* 0x0000000e12037231 */ /* 0x000fe40000000009 */
[----:B------:R-:W4:Y:S02]  /*0ee0*/  LDG.E.128.CONSTANT R4, desc[UR10][R4.64] ;  /* 0x0000000a04047981 */ /* 0x000f24000c1e9d00 */
[----:B------:R-:W-:Y:S02]  /*0ef0*/  HFMA2 R3, R19, R15, R3 ;  /* 0x0000000f13037231 */ /* 0x000fe40000000003 */
[----:B------:R-:W-:Y:S01]  /*0f00*/  HFMA2 R2, R11, R23, R2 ;  /* 0x000000170b027231 */ /* 0x000fe20000000002 */
[----:B------:R-:W-:Y:S04]  /*0f10*/  LDS.128 R16, [R31+0x30] ;  /* 0x000030001f107984 */ /* 0x000fe80000000c00 */
[----:B------:R-:W4:Y:S01]  /*0f20*/  LDS.128 R8, [R31+0x20] ;  /* 0x000020001f087984 */ /* 0x000f220000000c00 */
[----:B---3--:R-:W-:-:S06]  /*0f30*/  IMAD.WIDE.U32 R12, R13, 0x10, R32 ;  /* 0x000000100d0c7825 */ /* 0x008fcc00078e0020 */
[----:B------:R-:W3:Y:S01]  /*0f40*/  LDG.E.128.CONSTANT R12, desc[UR10][R12.64] ;  /* 0x0000000a0c0c7981 */ /* 0x000ee2000c1e9d00 */
[----:B----4-:R-:W-:-:S04]  /*0f50*/  HFMA2 R8, R4, R8, RZ ;  /* 0x0000000804087231 */ /* 0x010fc800000000ff */
[----:B------:R-:W-:Y:S02]  /*0f60*/  HFMA2 R5, R5, R9, R8 ;  /* 0x0000000905057231 */ /* 0x000fe40000000008 */
[----:B--2---:R-:W-:-:S06]  /*0f70*/  IMAD.WIDE.U32 R20, R21, 0x10, R32 ;  /* 0x0000001015147825 */ /* 0x004fcc00078e0020 */
[----:B------:R-:W2:Y:S01]  /*0f80*/  LDG.E.128.CONSTANT R20, desc[UR10][R20.64] ;  /* 0x0000000a14147981 */ /* 0x000ea2000c1e9d00 */
[----:B---3--:R-:W-:-:S04]  /*0f90*/  HFMA2 R16, R12, R16, RZ.H0_H0 ;  /* 0x000000100c107231 */ /* 0x008fc800000400ff */
[----:B------:R-:W-:Y:S02]  /*0fa0*/  HFMA2 R9, R13, R17, R16 ;  /* 0x000000110d097231 */ /* 0x000fe40000000010 */
[----:B------:R-:W-:Y:S01]  /*0fb0*/  HFMA2 R6, R6, R10, R5 ;  /* 0x0000000a06067231 */ /* 0x000fe20000000005 */
[----:B------:R-:W3:Y:S01]  /*0fc0*/  LDG.E.U16.CONSTANT R17, desc[UR10][R34.64+0xc] ;  /* 0x00000c0a22117981 */ /* 0x000ee2000c1e9500 */
[----:B------:R-:W-:-:S03]  /*0fd0*/  HFMA2 R14, R14, R18, R9 ;  /* 0x000000120e0e7231 */ /* 0x000fc60000000009 */
[----:B------:R-:W4:Y:S01]  /*0fe0*/  LDG.E.U16.CONSTANT R9, desc[UR10][R34.64+0xa] ;  /* 0x00000a0a22097981 */ /* 0x000f22000c1e9500 */
[----:B------:R-:W-:-:S03]  /*0ff0*/  HFMA2 R12, R7, R11, R6 ;  /* 0x0000000b070c7231 */ /* 0x000fc60000000006 */
[----:B------:R-:W2:Y:S02]  /*1000*/  LDS.128 R4, [R31+0x40] ;  /* 0x000040001f047984 */ /* 0x000ea40000000c00 */
[----:B--2---:R-:W-:Y:S02]  /*1010*/  HFMA2 R4, R20, R4, RZ ;  /* 0x0000000414047231 */ /* 0x004fe400000000ff */
[----:B----4-:R-:W-:-:S06]  /*1020*/  IMAD.WIDE.U32 R8, R9, 0x10, R32 ;  /* 0x0000001009087825 */ /* 0x010fcc00078e0020 */
[----:B------:R-:W2:Y:S01]  /*1030*/  LDG.E.128.CONSTANT R8, desc[UR10][R8.64] ;  /* 0x0000000a08087981 */ /* 0x000ea2000c1e9d00 */
[----:B------:R-:W-:-:S04]  /*1040*/  HFMA2 R4, R21, R5, R4 ;  /* 0x0000000515047231 */ /* 0x000fc80000000004 */
[----:B------:R-:W-:-:S04]  /*1050*/  HFMA2 R4, R22, R6, R4 ;  /* 0x0000000616047231 */ /* 0x000fc80000000004 */
[----:B------:R-:W-:Y:S02]  /*1060*/  HFMA2 R23, R23, R7, R4 ;  /* 0x0000000717177231 */ /* 0x000fe40000000004 */
[----:B------:R-:W2:Y:S01]  /*1070*/  LDS.128 R4, [R31+0x50] ;  /* 0x000050001f047984 */ /* 0x000ea20000000c00 */
[----:B---3--:R-:W-:-:S04]  /*1080*/  IMAD.WIDE.U32 R16, R17, 0x10, R32 ;  /* 0x0000001011107825 */ /* 0x008fc800078e0020 */
[----:B------:R-:W-:Y:S02]  /*1090*/  HFMA2 R15, R15, R19, R14 ;  /* 0x000000130f0f7231 */ /* 0x000fe4000000000e */
[----:B------:R-:W3:Y:S01]  /*10a0*/  LDG.E.128.CONSTANT R16, desc[UR10][R16.64] ;  /* 0x0000000a10107981 */ /* 0x000ee2000c1e9d00 */
[----:B--2---:R-:W-:-:S04]  /*10b0*/  HFMA2 R4, R8, R4, RZ ;  /* 0x0000000408047231 */ /* 0x004fc800000000ff */
[----:B------:R-:W-:Y:S02]  /*10c0*/  HFMA2 R5, R9, R5, R4 ;  /* 0x0000000509057231 */ /* 0x000fe40000000004 */
[----:B------:R-:W2:Y:S01]  /*10d0*/  LDG.E.U16.CONSTANT R9, desc[UR10][R34.64+0xe] ;  /* 0x00000e0a22097981 */ /* 0x000ea2000c1e9500 */
[--C-:B------:R-:W-:Y:S02]  /*10e0*/  HADD2.F32 R13, -RZ, R2.reuse.H0_H0 ;  /* 0x20000002ff0d7230 */ /* 0x100fe40000004100 */
[----:B------:R-:W-:-:S05]  /*10f0*/  HADD2.F32 R2, -RZ, R2.H1_H1 ;  /* 0x30000002ff027230 */ /* 0x000fca0000004100 */
[----:B------:R-:W-:Y:S01]  /*1100*/  FADD R13, R13, R2 ;  /* 0x000000020d0d7221 */ /* 0x000fe20000000000 */
[----:B------:R-:W-:-:S04]  /*1110*/  HFMA2 R2, R10, R6, R5 ;  /* 0x000000060a027231 */ /* 0x000fc80000000005 */
[----:B------:R-:W-:Y:S02]  /*1120*/  HFMA2 R2, R11, R7, R2 ;  /* 0x000000070b027231 */ /* 0x000fe40000000002 */
[--C-:B------:R-:W-:Y:S02]  /*1130*/  HADD2.F32 R4, -RZ, R3.reuse.H0_H0 ;  /* 0x20000003ff047230 */ /* 0x100fe40000004100 */
[----:B------:R-:W-:-:S05]  /*1140*/  HADD2.F32 R3, -RZ, R3.H1_H1 ;  /* 0x30000003ff037230 */ /* 0x000fca0000004100 */
[----:B------:R-:W-:Y:S02]  /*1150*/  FADD R3, R4, R3 ;  /* 0x0000000304037221 */ /* 0x000fe40000000000 */
[----:B------:R-:W3:Y:S01]  /*1160*/  LDS.128 R4, [R31+0x60] ;  /* 0x000060001f047984 */ /* 0x000ee20000000c00 */
[----:B------:R-:W-:Y:S01]  /*1170*/  FADD R30, R30, R13 ;  /* 0x0000000d1e1e7221 */ /* 0x000fe20000000000 */
[----:B------:R-:W-:-:S03]  /*1180*/  HADD2.F32 R13, -RZ, R12.H1_H1 ;  /* 0x3000000cff0d7230 */ /* 0x000fc60000004100 */
[----:B------:R-:W-:Y:S01]  /*1190*/  FADD R3, R30, R3 ;  /* 0x000000031e037221 */ /* 0x000fe20000000000 */
[----:B--2---:R-:W-:-:S06]  /*11a0*/  IMAD.WIDE.U32 R8, R9, 0x10, R32 ;  /* 0x0000001009087825 */ /* 0x004fcc00078e0020 */
[----:B------:R-:W2:Y:S01]  /*11b0*/  LDG.E.128.CONSTANT R8, desc[UR10][R8.64] ;  /* 0x0000000a08087981 */ /* 0x000ea2000c1e9d00 */
[----:B---3--:R-:W-:-:S04]  /*11c0*/  HFMA2 R4, R16, R4, RZ ;  /* 0x0000000410047231 */ /* 0x008fc800000000ff */
[----:B------:R-:W-:Y:S02]  /*11d0*/  HFMA2 R5, R17, R5, R4 ;  /* 0x0000000511057231 */ /* 0x000fe40000000004 */
[----:B------:R-:W-:Y:S02]  /*11e0*/  HADD2.F32 R4, -RZ, R12.H0_H0 ;  /* 0x2000000cff047230 */ /* 0x000fe40000004100 */
[--C-:B------:R-:W-:Y:S02]  /*11f0*/  HADD2.F32 R12, -RZ, R15.reuse.H0_H0 ;  /* 0x2000000fff0c7230 */ /* 0x100fe40000004100 */
[----:B------:R-:W-:Y:S02]  /*1200*/  HADD2.F32 R15, -RZ, R15.H1_H1 ;  /* 0x3000000fff0f7230 */ /* 0x000fe40000004100 */
[----:B------:R-:W-:-:S04]  /*1210*/  FADD R4, R4, R13 ;  /* 0x0000000d04047221 */ /* 0x000fc80000000000 */
[----:B------:R-:W-:Y:S01]  /*1220*/  FADD R3, R3, R4 ;  /* 0x0000000403037221 */ /* 0x000fe20000000000 */
[----:B------:R-:W-:Y:S02]  /*1230*/  FADD R4, R12, R15 ;  /* 0x0000000f0c047221 */ /* 0x000fe40000000000 */
[----:B------:R-:W2:Y:S01]  /*1240*/  LDS.128 R12, [R31+0x70] ;  /* 0x000070001f0c7984 */ /* 0x000ea20000000c00 */
[----:B------:R-:W-:Y:S02]  /*1250*/  HFMA2 R6, R18, R6, R5 ;  /* 0x0000000612067231 */ /* 0x000fe40000000005 */
[----:B------:R-:W-:Y:S01]  /*1260*/  FADD R3, R3, R4 ;  /* 0x0000000403037221 */ /* 0x000fe20000000000 */
[--C-:B------:R-:W-:Y:S02]  /*1270*/  HADD2.F32 R4, -RZ, R23.reuse.H0_H0 ;  /* 0x20000017ff047230 */ /* 0x100fe40000004100 */
[----:B------:R-:W-:Y:S02]  /*1280*/  HADD2.F32 R23, -RZ, R23.H1_H1 ;  /* 0x30000017ff177230 */ /* 0x000fe40000004100 */
[----:B------:R-:W-:-:S02]  /*1290*/  HFMA2 R6, R19, R7, R6 ;  /* 0x0000000713067231 */ /* 0x000fc40000000006 */
[--C-:B------:R-:W-:Y:S02]  /*12a0*/  HADD2.F32 R5, -RZ, R2.reuse.H0_H0 ;  /* 0x20000002ff057230 */ /* 0x100fe40000004100 */
[----:B------:R-:W-:Y:S01]  /*12b0*/  FADD R4, R4, R23 ;  /* 0x0000001704047221 */ /* 0x000fe20000000000 */
[----:B------:R-:W-:-:S03]  /*12c0*/  HADD2.F32 R2, -RZ, R2.H1_H1 ;  /* 0x30000002ff027230 */ /* 0x000fc60000004100 */
[----:B------:R-:W-:Y:S02]  /*12d0*/  FADD R3, R3, R4 ;  /* 0x0000000403037221 */ /* 0x000fe40000000000 */
[----:B------:R-:W-:Y:S01]  /*12e0*/  FADD R2, R5, R2 ;  /* 0x0000000205027221 */ /* 0x000fe20000000000 */
[--C-:B------:R-:W-:Y:S02]  /*12f0*/  HADD2.F32 R4, -RZ, R6.reuse.H0_H0 ;  /* 0x20000006ff047230 */ /* 0x100fe40000004100 */
[----:B------:R-:W-:Y:S02]  /*1300*/  HADD2.F32 R5, -RZ, R6.H1_H1 ;  /* 0x30000006ff057230 */ /* 0x000fe40000004100 */
[----:B------:R-:W-:-:S03]  /*1310*/  FADD R2, R3, R2 ;  /* 0x0000000203027221 */ /* 0x000fc60000000000 */
[----:B------:R-:W-:-:S04]  /*1320*/  FADD R5, R4, R5 ;  /* 0x0000000504057221 */ /* 0x000fc80000000000 */
[----:B------:R-:W-:Y:S01]  /*1330*/  FADD R2, R2, R5 ;  /* 0x0000000502027221 */ /* 0x000fe20000000000 */
[----:B------:R-:W-:Y:S01]  /*1340*/  IADD3 R24, PT, PT, R24, 0x20, RZ ;  /* 0x0000002018187810 */ /* 0x000fe20007ffe0ff */
[----:B--2---:R-:W-:-:S04]  /*1350*/  HFMA2 R8, R8, R12, RZ ;  /* 0x0000000c08087231 */ /* 0x004fc800000000ff */
[----:B------:R-:W-:-:S04]  /*1360*/  HFMA2 R8, R9, R13, R8 ;  /* 0x0000000d09087231 */ /* 0x000fc80000000008 */
[----:B------:R-:W-:-:S04]  /*1370*/  HFMA2 R8, R10, R14, R8 ;  /* 0x0000000e0a087231 */ /* 0x000fc80000000008 */
[----:B------:R-:W-:-:S05]  /*1380*/  HFMA2 R8, R11, R15, R8 ;  /* 0x0000000f0b087231 */ /* 0x000fca0000000008 */
[--C-:B------:R-:W-:Y:S02]  /*1390*/  HADD2.F32 R6, -RZ, R8.reuse.H0_H0 ;  /* 0x20000008ff067230 */ /* 0x100fe40000004100 */
[----:B------:R-:W-:-:S05]  /*13a0*/  HADD2.F32 R7, -RZ, R8.H1_H1 ;  /* 0x30000008ff077230 */ /* 0x000fca0000004100 */
[----:B------:R-:W-:-:S04]  /*13b0*/  FADD R7, R6, R7 ;  /* 0x0000000706077221 */ /* 0x000fc80000000000 */
[----:B------:R-:W-:-:S07]  /*13c0*/  FADD R30, R2, R7 ;  /* 0x00000007021e7221 */ /* 0x000fce0000000000 */
.L_x_14:
[----:B------:R-:W-:Y:S05]  /*13d0*/  BSYNC.RECONVERGENT B0 ;  /* 0x0000000000007941 */ /* 0x000fea0003800200 */
.L_x_13:
[----:B------:R-:W-:Y:S01]  /*13e0*/  UIADD3 UR4, UPT, UPT, UR4, 0x100, URZ ;  /* 0x0000010004047890 */ /* 0x000fe2000fffe0ff */
[----:B------:R-:W-:Y:S11]  /*13f0*/  BRA.U UP0, `(.L_x_15) ;  /* 0xfffffff100307547 */ /* 0x000ff6000b83ffff */
.L_x_3:
[----:B------:R-:W-:-:S13]  /*1400*/  ISETP.GE.AND P0, PT, R29, UR8, PT ;  /* 0x000000081d007c0c */ /* 0x000fda000bf06270 */
[----:B------:R-:W-:Y:S05]  /*1410*/  @P0 EXIT ;  /* 0x000000000000094d */ /* 0x000fea0003800000 */
[----:B01----:R-:W0:Y:S01]  /*1420*/  SHFL.DOWN PT, R3, R30, 0x10, 0x1f ;  /* 0x0a001f001e037f89 */ /* 0x003e2200000e0000 */
[----:B------:R-:W1:Y:S01]  /*1430*/  S2R R4, SR_TID.X ;  /* 0x0000000000047919 */ /* 0x000e620000002100 */
[----:B0-----:R-:W-:-:S05]  /*1440*/  FADD R3, R3, R30 ;  /* 0x0000001e03037221 */ /* 0x001fca0000000000 */
[----:B------:R-:W0:Y:S01]  /*1450*/  SHFL.DOWN PT, R0, R3, 0x8, 0x1f ;  /* 0x09001f0003007f89 */ /* 0x000e2200000e0000 */
[----:B-1----:R-:W-:-:S04]  /*1460*/  LOP3.LUT R4, R4, 0x1f, RZ, 0xc0, !PT ;  /* 0x0000001f04047812 */ /* 0x002fc800078ec0ff */
[----:B------:R-:W-:Y:S01]  /*1470*/  ISETP.NE.AND P0, PT, R4, RZ, PT ;  /* 0x000000ff0400720c */ /* 0x000fe20003f05270 */
[----:B0-----:R-:W-:-:S05]  /*1480*/  FADD R0, R3, R0 ;  /* 0x0000000003007221 */ /* 0x001fca0000000000 */
[----:B------:R-:W0:Y:S02]  /*1490*/  SHFL.DOWN PT, R5, R0, 0x4, 0x1f ;  /* 0x08801f0000057f89 */ /* 0x000e2400000e0000 */
[----:B0-----:R-:W-:-:S05]  /*14a0*/  FADD R5, R0, R5 ;  /* 0x0000000500057221 */ /* 0x001fca0000000000 */
[----:B------:R-:W0:Y:S02]  /*14b0*/  SHFL.DOWN PT, R2, R5, 0x2, 0x1f ;  /* 0x08401f0005027f89 */ /* 0x000e2400000e0000 */
[----:B0-----:R-:W-:-:S05]  /*14c0*/  FADD R4, R5, R2 ;  /* 0x0000000205047221 */ /* 0x001fca0000000000 */
[----:B------:R0:W1:Y:S01]  /*14d0*/  SHFL.DOWN PT, R7, R4, 0x1, 0x1f ;  /* 0x08201f0004077f89 */ /* 0x00006200000e0000 */
[----:B------:R-:W-:Y:S05]  /*14e0*/  @P0 EXIT ;  /* 0x000000000000094d */ /* 0x000fea0003800000 */
[----:B------:R-:W2:Y:S01]  /*14f0*/  LDC.64 R2, c[0x0][0x390] ;  /* 0x0000e400ff027b82 */ /* 0x000ea20000000a00 */
[----:B-1----:R-:W-:-:S05]  /*1500*/  FADD R0, R4, R7 ;  /* 0x0000000704007221 */ /* 0x002fca0000000000 */
[----:B------:R-:W-:Y:S01]  /*1510*/  F2FP.F16.F32.PACK_AB R0, RZ, R0 ;  /* 0x00000000ff00723e */ /* 0x000fe200000000ff */
[----:B--2---:R-:W-:-:S05]  /*1520*/  IMAD.WIDE R2, R29, 0x2, R2 ;  /* 0x000000021d027825 */ /* 0x004fca00078e0202 */
[----:B------:R-:W-:Y:S01]  /*1530*/  STG.E.U16 desc[UR10][R2.64], R0 ;  /* 0x0000000002007986 */ /* 0x000fe2000c10150a */
[----:B------:R-:W-:Y:S05]  /*1540*/  EXIT ;  /* 0x000000000000794d */ /* 0x000fea0003800000 */
.L_x_16:
[----:B------:R-:W-:-:S00]  /*1550*/  BRA `(.L_x_16) ;  /* 0xfffffffc00fc7947 */ /* 0x000fc0000383ffff */
[----:B------:R-:W-:-:S00]  /*1560*/  NOP ;  /* 0x0000000000007918 */ /* 0x000fc00000000000 */
        /* <DEDUP_REMOVED lines=9> */
.L_x_17:


//--------------------- .nv.shared._Z14Code1x16MatVecPK4int4S1_PS_S1_iiS_i --------------------------
	.section	.nv.shared._Z14Code1x16MatVecPK4int4S1_PS_S1_iiS_i,"aw",@nobits
	.sectionflags	@""
	.align	16
.nv.shared._Z14Code1x16MatVecPK4int4S1_PS_S1_iiS_i:
	.zero		5632


//--------------------- .nv.shared.reserved.0     --------------------------
	.section	.nv.shared.reserved.0,"aw",@nobits
	.weak		__nv_reservedSMEM_offset_0_alias
	.size		__nv_reservedSMEM_offset_0_alias, 0, 64
	.other		__nv_reservedSMEM_offset_0_alias,@"STO_CUDA_RESERVED_SHARED STV_DEFAULT"
__nv_reservedSMEM_offset_0_alias:
	.zero		0
	.zero		64


//--------------------- .nv.constant0._Z14Code1x16MatVecPK4int4S1_PS_S1_iiS_i --------------------------
	.section	.nv.constant0._Z14Code1x16MatVecPK4int4S1_PS_S1_iiS_i,"a",@progbits
	.sectionflags	@""
	.align	4
.nv.constant0._Z14Code1x16MatVecPK4int4S1_PS_S1_iiS_i:
	.zero		964


//--------------------- SYMBOLS --------------------------

	.type		.nv.reservedSmem.offset0,@object
	.size		.nv.reservedSmem.offset0,0x4
	.type		.nv.reservedSmem.cap,@object
	.size		.nv.reservedSmem.cap,0x4
